//
// Generated by NVIDIA NVVM Compiler
//
// Compiler Build ID: CL-36424714
// Cuda compilation tools, release 13.0, V13.0.88
// Based on NVVM 20.0.0
//

.version 9.0
.target sm_100
.address_size 64

	// .globl	alma_batch_f32
.extern .shared .align 16 .b8 shared_weights[];
.extern .shared .align 16 .b8 sh[];

.visible .entry alma_batch_f32(
	.param .u64 .ptr .align 1 alma_batch_f32_param_0,
	.param .u64 .ptr .align 1 alma_batch_f32_param_1,
	.param .u64 .ptr .align 1 alma_batch_f32_param_2,
	.param .u64 .ptr .align 1 alma_batch_f32_param_3,
	.param .u32 alma_batch_f32_param_4,
	.param .u32 alma_batch_f32_param_5,
	.param .u32 alma_batch_f32_param_6,
	.param .u32 alma_batch_f32_param_7,
	.param .u64 .ptr .align 1 alma_batch_f32_param_8
)
{
	.reg .pred 	%p<13>;
	.reg .b32 	%r<51>;
	.reg .b32 	%f<40>;
	.reg .b64 	%rd<23>;

	ld.param.u64 	%rd10, [alma_batch_f32_param_0];
	ld.param.u64 	%rd6, [alma_batch_f32_param_1];
	ld.param.u64 	%rd7, [alma_batch_f32_param_2];
	ld.param.u64 	%rd8, [alma_batch_f32_param_3];
	ld.param.u32 	%r28, [alma_batch_f32_param_4];
	ld.param.u32 	%r29, [alma_batch_f32_param_5];
	ld.param.u32 	%r31, [alma_batch_f32_param_6];
	ld.param.u32 	%r30, [alma_batch_f32_param_7];
	ld.param.u64 	%rd9, [alma_batch_f32_param_8];
	cvta.to.global.u64 	%rd1, %rd10;
	mov.u32 	%r1, %ctaid.y;
	setp.ge.s32 	%p1, %r1, %r31;
	@%p1 bra 	$L__BB0_17;
	cvta.to.global.u64 	%rd11, %rd7;
	cvta.to.global.u64 	%rd12, %rd8;
	mul.wide.u32 	%rd13, %r1, 4;
	add.s64 	%rd14, %rd11, %rd13;
	ld.global.nc.u32 	%r2, [%rd14];
	add.s64 	%rd15, %rd12, %rd13;
	ld.global.nc.f32 	%f1, [%rd15];
	mov.u32 	%r3, %tid.x;
	setp.ge.s32 	%p2, %r3, %r2;
	@%p2 bra 	$L__BB0_4;
	mul.lo.s32 	%r4, %r28, %r1;
	mov.u32 	%r5, %ntid.x;
	cvta.to.global.u64 	%rd2, %rd6;
	mov.u32 	%r34, shared_weights;
	mov.u32 	%r45, %r3;
$L__BB0_3:
	add.s32 	%r32, %r45, %r4;
	mul.wide.s32 	%rd16, %r32, 4;
	add.s64 	%rd17, %rd2, %rd16;
	ld.global.nc.f32 	%f12, [%rd17];
	shl.b32 	%r33, %r45, 2;
	add.s32 	%r35, %r34, %r33;
	st.shared.f32 	[%r35], %f12;
	add.s32 	%r45, %r45, %r5;
	setp.lt.s32 	%p3, %r45, %r2;
	@%p3 bra 	$L__BB0_3;
$L__BB0_4:
	bar.sync 	0;
	mov.u32 	%r36, %ctaid.x;
	mov.u32 	%r8, %ntid.x;
	mad.lo.s32 	%r46, %r36, %r8, %r3;
	add.s32 	%r10, %r30, -1;
	setp.ge.s32 	%p4, %r46, %r29;
	@%p4 bra 	$L__BB0_17;
	and.b32  	%r11, %r2, 3;
	and.b32  	%r12, %r2, 2147483644;
	neg.s32 	%r13, %r12;
	add.s64 	%rd3, %rd1, 8;
	cvta.to.global.u64 	%rd4, %rd9;
	mul.lo.s32 	%r14, %r29, %r1;
	add.s32 	%r15, %r10, %r2;
	mov.u32 	%r37, %nctaid.x;
	mul.lo.s32 	%r16, %r37, %r8;
$L__BB0_6:
	setp.lt.s32 	%p5, %r46, %r15;
	mov.f32 	%f39, 0f7FC00000;
	@%p5 bra 	$L__BB0_16;
	setp.lt.s32 	%p6, %r2, 1;
	mov.f32 	%f38, 0f00000000;
	@%p6 bra 	$L__BB0_15;
	setp.lt.u32 	%p7, %r2, 4;
	sub.s32 	%r39, %r46, %r2;
	add.s32 	%r18, %r39, 1;
	mov.f32 	%f38, 0f00000000;
	mov.b32 	%r50, 0;
	@%p7 bra 	$L__BB0_11;
	mov.f32 	%f38, 0f00000000;
	mov.u32 	%r48, shared_weights;
	mov.u32 	%r47, %r18;
	mov.u32 	%r49, %r13;
$L__BB0_10:
	.pragma "nounroll";
	mul.wide.s32 	%rd18, %r47, 4;
	add.s64 	%rd19, %rd3, %rd18;
	ld.global.nc.f32 	%f18, [%rd19+-8];
	ld.shared.v4.f32 	{%f19, %f20, %f21, %f22}, [%r48];
	fma.rn.f32 	%f23, %f18, %f19, %f38;
	ld.global.nc.f32 	%f24, [%rd19+-4];
	fma.rn.f32 	%f25, %f24, %f20, %f23;
	ld.global.nc.f32 	%f26, [%rd19];
	fma.rn.f32 	%f27, %f26, %f21, %f25;
	ld.global.nc.f32 	%f28, [%rd19+4];
	fma.rn.f32 	%f38, %f28, %f22, %f27;
	add.s32 	%r49, %r49, 4;
	add.s32 	%r48, %r48, 16;
	add.s32 	%r47, %r47, 4;
	setp.ne.s32 	%p8, %r49, 0;
	mov.u32 	%r50, %r12;
	@%p8 bra 	$L__BB0_10;
$L__BB0_11:
	setp.eq.s32 	%p9, %r11, 0;
	@%p9 bra 	$L__BB0_15;
	setp.eq.s32 	%p10, %r11, 1;
	add.s32 	%r41, %r18, %r50;
	mul.wide.s32 	%rd20, %r41, 4;
	add.s64 	%rd5, %rd1, %rd20;
	ld.global.nc.f32 	%f29, [%rd5];
	shl.b32 	%r42, %r50, 2;
	mov.u32 	%r43, shared_weights;
	add.s32 	%r26, %r43, %r42;
	ld.shared.f32 	%f30, [%r26];
	fma.rn.f32 	%f38, %f29, %f30, %f38;
	@%p10 bra 	$L__BB0_15;
	setp.eq.s32 	%p11, %r11, 2;
	ld.global.nc.f32 	%f31, [%rd5+4];
	ld.shared.f32 	%f32, [%r26+4];
	fma.rn.f32 	%f38, %f31, %f32, %f38;
	@%p11 bra 	$L__BB0_15;
	ld.global.nc.f32 	%f33, [%rd5+8];
	ld.shared.f32 	%f34, [%r26+8];
	fma.rn.f32 	%f38, %f33, %f34, %f38;
$L__BB0_15:
	mul.f32 	%f39, %f1, %f38;
$L__BB0_16:
	add.s32 	%r44, %r46, %r14;
	mul.wide.s32 	%rd21, %r44, 4;
	add.s64 	%rd22, %rd4, %rd21;
	st.global.f32 	[%rd22], %f39;
	add.s32 	%r46, %r46, %r16;
	setp.lt.s32 	%p12, %r46, %r29;
	@%p12 bra 	$L__BB0_6;
$L__BB0_17:
	ret;

}
	// .globl	alma_multi_series_one_param_f32
.visible .entry alma_multi_series_one_param_f32(
	.param .u64 .ptr .align 1 alma_multi_series_one_param_f32_param_0,
	.param .u64 .ptr .align 1 alma_multi_series_one_param_f32_param_1,
	.param .u32 alma_multi_series_one_param_f32_param_2,
	.param .f32 alma_multi_series_one_param_f32_param_3,
	.param .u32 alma_multi_series_one_param_f32_param_4,
	.param .u32 alma_multi_series_one_param_f32_param_5,
	.param .u64 .ptr .align 1 alma_multi_series_one_param_f32_param_6,
	.param .u64 .ptr .align 1 alma_multi_series_one_param_f32_param_7
)
{
	.reg .pred 	%p<15>;
	.reg .b32 	%r<56>;
	.reg .b32 	%f<37>;
	.reg .b64 	%rd<32>;

	ld.param.u64 	%rd9, [alma_multi_series_one_param_f32_param_0];
	ld.param.u64 	%rd7, [alma_multi_series_one_param_f32_param_1];
	ld.param.u32 	%r29, [alma_multi_series_one_param_f32_param_2];
	ld.param.f32 	%f10, [alma_multi_series_one_param_f32_param_3];
	ld.param.u32 	%r30, [alma_multi_series_one_param_f32_param_4];
	ld.param.u32 	%r31, [alma_multi_series_one_param_f32_param_5];
	ld.param.u64 	%rd8, [alma_multi_series_one_param_f32_param_6];
	ld.param.u64 	%rd10, [alma_multi_series_one_param_f32_param_7];
	cvta.to.global.u64 	%rd1, %rd9;
	cvta.to.global.u64 	%rd2, %rd10;
	mov.u32 	%r1, %tid.x;
	setp.ge.s32 	%p1, %r1, %r29;
	@%p1 bra 	$L__BB1_3;
	mov.u32 	%r2, %ntid.x;
	cvta.to.global.u64 	%rd3, %rd7;
	mov.u32 	%r33, shared_weights;
	mov.u32 	%r49, %r1;
$L__BB1_2:
	mul.wide.s32 	%rd11, %r49, 4;
	add.s64 	%rd12, %rd3, %rd11;
	ld.global.nc.f32 	%f11, [%rd12];
	shl.b32 	%r32, %r49, 2;
	add.s32 	%r34, %r33, %r32;
	st.shared.f32 	[%r34], %f11;
	add.s32 	%r49, %r49, %r2;
	setp.lt.s32 	%p2, %r49, %r29;
	@%p2 bra 	$L__BB1_2;
$L__BB1_3:
	bar.sync 	0;
	mov.u32 	%r5, %ctaid.y;
	setp.ge.s32 	%p3, %r5, %r30;
	@%p3 bra 	$L__BB1_23;
	mov.u32 	%r35, %ctaid.x;
	mov.u32 	%r36, %ntid.x;
	mad.lo.s32 	%r50, %r35, %r36, %r1;
	mov.u32 	%r37, %nctaid.x;
	mul.lo.s32 	%r7, %r37, %r36;
	cvta.to.global.u64 	%rd13, %rd8;
	mul.wide.u32 	%rd14, %r5, 4;
	add.s64 	%rd15, %rd13, %rd14;
	ld.global.nc.u32 	%r38, [%rd15];
	add.s32 	%r39, %r29, %r38;
	add.s32 	%r8, %r39, -1;
	setp.ge.s32 	%p4, %r50, %r31;
	@%p4 bra 	$L__BB1_23;
	setp.gt.s32 	%p5, %r29, 0;
	@%p5 bra 	$L__BB1_9;
	mul.f32 	%f1, %f10, 0f00000000;
$L__BB1_7:
	mad.lo.s32 	%r27, %r50, %r30, %r5;
	setp.ge.s32 	%p6, %r50, %r8;
	@%p6 bra 	$L__BB1_21;
	mul.wide.s32 	%rd18, %r27, 4;
	add.s64 	%rd19, %rd2, %rd18;
	mov.b32 	%r40, 2143289344;
	st.global.u32 	[%rd19], %r40;
	bra.uni 	$L__BB1_22;
$L__BB1_9:
	and.b32  	%r9, %r29, 3;
	and.b32  	%r10, %r29, 2147483644;
	neg.s32 	%r11, %r10;
	shl.b32 	%r12, %r30, 2;
	mul.wide.s32 	%rd5, %r30, 4;
$L__BB1_10:
	mad.lo.s32 	%r14, %r50, %r30, %r5;
	setp.lt.s32 	%p8, %r50, %r8;
	@%p8 bra 	$L__BB1_11;
	bra.uni 	$L__BB1_13;
$L__BB1_11:
	mul.wide.s32 	%rd30, %r14, 4;
	add.s64 	%rd31, %rd2, %rd30;
	mov.b32 	%r48, 2143289344;
	st.global.u32 	[%rd31], %r48;
$L__BB1_12:
	add.s32 	%r50, %r50, %r7;
	setp.lt.s32 	%p14, %r50, %r31;
	@%p14 bra 	$L__BB1_10;
	bra.uni 	$L__BB1_23;
$L__BB1_13:
	setp.lt.u32 	%p9, %r29, 4;
	sub.s32 	%r42, %r50, %r29;
	add.s32 	%r22, %r42, 1;
	mov.f32 	%f36, 0f00000000;
	mov.b32 	%r54, 0;
	@%p9 bra 	$L__BB1_16;
	mad.lo.s32 	%r51, %r30, %r22, %r5;
	mov.f32 	%f36, 0f00000000;
	mov.u32 	%r52, shared_weights;
	mov.u32 	%r53, %r11;
$L__BB1_15:
	.pragma "nounroll";
	mul.wide.s32 	%rd20, %r51, 4;
	add.s64 	%rd21, %rd1, %rd20;
	ld.global.nc.f32 	%f15, [%rd21];
	ld.shared.v4.f32 	{%f16, %f17, %f18, %f19}, [%r52];
	fma.rn.f32 	%f20, %f15, %f16, %f36;
	add.s64 	%rd23, %rd21, %rd5;
	ld.global.nc.f32 	%f21, [%rd23];
	fma.rn.f32 	%f22, %f21, %f17, %f20;
	add.s64 	%rd24, %rd23, %rd5;
	ld.global.nc.f32 	%f23, [%rd24];
	fma.rn.f32 	%f24, %f23, %f18, %f22;
	add.s64 	%rd25, %rd24, %rd5;
	ld.global.nc.f32 	%f25, [%rd25];
	fma.rn.f32 	%f36, %f25, %f19, %f24;
	add.s32 	%r53, %r53, 4;
	add.s32 	%r52, %r52, 16;
	add.s32 	%r51, %r51, %r12;
	setp.eq.s32 	%p10, %r53, 0;
	mov.u32 	%r54, %r10;
	@%p10 bra 	$L__BB1_16;
	bra.uni 	$L__BB1_15;
$L__BB1_16:
	setp.eq.s32 	%p11, %r9, 0;
	@%p11 bra 	$L__BB1_20;
	setp.eq.s32 	%p12, %r9, 1;
	add.s32 	%r44, %r22, %r54;
	mad.lo.s32 	%r45, %r44, %r30, %r5;
	mul.wide.s32 	%rd26, %r45, 4;
	add.s64 	%rd4, %rd1, %rd26;
	ld.global.nc.f32 	%f26, [%rd4];
	shl.b32 	%r46, %r54, 2;
	mov.u32 	%r47, shared_weights;
	add.s32 	%r25, %r47, %r46;
	ld.shared.f32 	%f27, [%r25];
	fma.rn.f32 	%f36, %f26, %f27, %f36;
	@%p12 bra 	$L__BB1_20;
	setp.eq.s32 	%p13, %r9, 2;
	add.s64 	%rd6, %rd4, %rd5;
	ld.global.nc.f32 	%f28, [%rd6];
	ld.shared.f32 	%f29, [%r25+4];
	fma.rn.f32 	%f36, %f28, %f29, %f36;
	@%p13 bra 	$L__BB1_20;
	add.s64 	%rd27, %rd6, %rd5;
	ld.global.nc.f32 	%f30, [%rd27];
	ld.shared.f32 	%f31, [%r25+8];
	fma.rn.f32 	%f36, %f30, %f31, %f36;
$L__BB1_20:
	mul.f32 	%f32, %f10, %f36;
	mul.wide.s32 	%rd28, %r14, 4;
	add.s64 	%rd29, %rd2, %rd28;
	st.global.f32 	[%rd29], %f32;
	bra.uni 	$L__BB1_12;
$L__BB1_21:
	mul.wide.s32 	%rd16, %r27, 4;
	add.s64 	%rd17, %rd2, %rd16;
	st.global.f32 	[%rd17], %f1;
$L__BB1_22:
	add.s32 	%r50, %r50, %r7;
	setp.lt.s32 	%p7, %r50, %r31;
	@%p7 bra 	$L__BB1_7;
$L__BB1_23:
	ret;

}
	// .globl	alma_batch_tiled_f32
.visible .entry alma_batch_tiled_f32(
	.param .u64 .ptr .align 1 alma_batch_tiled_f32_param_0,
	.param .u64 .ptr .align 1 alma_batch_tiled_f32_param_1,
	.param .u64 .ptr .align 1 alma_batch_tiled_f32_param_2,
	.param .u64 .ptr .align 1 alma_batch_tiled_f32_param_3,
	.param .u32 alma_batch_tiled_f32_param_4,
	.param .u32 alma_batch_tiled_f32_param_5,
	.param .u32 alma_batch_tiled_f32_param_6,
	.param .u32 alma_batch_tiled_f32_param_7,
	.param .u64 .ptr .align 1 alma_batch_tiled_f32_param_8
)
{
	.reg .pred 	%p<17>;
	.reg .b32 	%r<72>;
	.reg .b32 	%f<37>;
	.reg .b64 	%rd<22>;

	ld.param.u64 	%rd4, [alma_batch_tiled_f32_param_0];
	ld.param.u64 	%rd5, [alma_batch_tiled_f32_param_1];
	ld.param.u64 	%rd6, [alma_batch_tiled_f32_param_2];
	ld.param.u64 	%rd7, [alma_batch_tiled_f32_param_3];
	ld.param.u32 	%r36, [alma_batch_tiled_f32_param_4];
	ld.param.u32 	%r37, [alma_batch_tiled_f32_param_5];
	ld.param.u32 	%r39, [alma_batch_tiled_f32_param_6];
	ld.param.u32 	%r38, [alma_batch_tiled_f32_param_7];
	ld.param.u64 	%rd8, [alma_batch_tiled_f32_param_8];
	cvta.to.global.u64 	%rd1, %rd8;
	mov.u32 	%r1, %ctaid.y;
	setp.ge.s32 	%p1, %r1, %r39;
	@%p1 bra 	$L__BB2_20;
	cvta.to.global.u64 	%rd9, %rd6;
	cvta.to.global.u64 	%rd10, %rd7;
	mul.wide.u32 	%rd11, %r1, 4;
	add.s64 	%rd12, %rd9, %rd11;
	ld.global.nc.u32 	%r2, [%rd12];
	add.s64 	%rd13, %rd10, %rd11;
	ld.global.nc.f32 	%f1, [%rd13];
	mov.u32 	%r3, %ntid.x;
	mov.u32 	%r40, %ctaid.x;
	mul.lo.s32 	%r4, %r40, %r3;
	setp.ge.s32 	%p2, %r4, %r37;
	@%p2 bra 	$L__BB2_20;
	add.s32 	%r5, %r38, -1;
	mov.u32 	%r6, %tid.x;
	setp.ge.s32 	%p3, %r6, %r2;
	@%p3 bra 	$L__BB2_5;
	mul.lo.s32 	%r7, %r36, %r1;
	cvta.to.global.u64 	%rd2, %rd5;
	mov.u32 	%r43, sh;
	mov.u32 	%r64, %r6;
$L__BB2_4:
	add.s32 	%r41, %r64, %r7;
	mul.wide.s32 	%rd14, %r41, 4;
	add.s64 	%rd15, %rd2, %rd14;
	ld.global.nc.f32 	%f11, [%rd15];
	shl.b32 	%r42, %r64, 2;
	add.s32 	%r44, %r43, %r42;
	st.shared.f32 	[%r44], %f11;
	add.s32 	%r64, %r64, %r3;
	setp.lt.s32 	%p4, %r64, %r2;
	@%p4 bra 	$L__BB2_4;
$L__BB2_5:
	bar.sync 	0;
	add.s32 	%r45, %r3, %r2;
	add.s32 	%r10, %r45, -1;
	setp.ge.s32 	%p5, %r6, %r10;
	@%p5 bra 	$L__BB2_10;
	sub.s32 	%r46, %r4, %r2;
	add.s32 	%r11, %r46, 1;
	cvta.to.global.u64 	%rd3, %rd4;
	shl.b32 	%r47, %r2, 2;
	mov.u32 	%r48, sh;
	add.s32 	%r12, %r48, %r47;
	mov.u32 	%r65, %r6;
$L__BB2_7:
	add.s32 	%r14, %r11, %r65;
	setp.lt.s32 	%p6, %r14, 0;
	setp.ge.s32 	%p7, %r14, %r37;
	mov.f32 	%f31, 0f00000000;
	or.pred  	%p8, %p6, %p7;
	@%p8 bra 	$L__BB2_9;
	mul.wide.u32 	%rd16, %r14, 4;
	add.s64 	%rd17, %rd3, %rd16;
	ld.global.nc.f32 	%f31, [%rd17];
$L__BB2_9:
	shl.b32 	%r49, %r65, 2;
	add.s32 	%r50, %r12, %r49;
	st.shared.f32 	[%r50], %f31;
	add.s32 	%r65, %r65, %r3;
	setp.lt.s32 	%p9, %r65, %r10;
	@%p9 bra 	$L__BB2_7;
$L__BB2_10:
	bar.sync 	0;
	add.s32 	%r16, %r4, %r6;
	setp.ge.s32 	%p10, %r16, %r37;
	@%p10 bra 	$L__BB2_20;
	mad.lo.s32 	%r17, %r37, %r1, %r16;
	add.s32 	%r51, %r5, %r2;
	setp.lt.s32 	%p11, %r16, %r51;
	@%p11 bra 	$L__BB2_21;
	setp.lt.s32 	%p12, %r2, 1;
	mov.f32 	%f36, 0f00000000;
	@%p12 bra 	$L__BB2_19;
	and.b32  	%r18, %r2, 3;
	setp.lt.u32 	%p13, %r2, 4;
	mov.f32 	%f36, 0f00000000;
	mov.b32 	%r68, 0;
	@%p13 bra 	$L__BB2_16;
	and.b32  	%r68, %r2, 2147483644;
	neg.s32 	%r67, %r68;
	shl.b32 	%r54, %r6, 2;
	shl.b32 	%r55, %r2, 2;
	add.s32 	%r21, %r54, %r55;
	mov.f32 	%f36, 0f00000000;
	mov.u32 	%r66, sh;
$L__BB2_15:
	.pragma "nounroll";
	add.s32 	%r56, %r66, %r21;
	ld.shared.f32 	%f17, [%r56];
	ld.shared.v4.f32 	{%f18, %f19, %f20, %f21}, [%r66];
	fma.rn.f32 	%f22, %f17, %f18, %f36;
	ld.shared.f32 	%f23, [%r56+4];
	fma.rn.f32 	%f24, %f23, %f19, %f22;
	ld.shared.f32 	%f25, [%r56+8];
	fma.rn.f32 	%f26, %f25, %f20, %f24;
	ld.shared.f32 	%f27, [%r56+12];
	fma.rn.f32 	%f36, %f27, %f21, %f26;
	add.s32 	%r67, %r67, 4;
	add.s32 	%r66, %r66, 16;
	setp.ne.s32 	%p14, %r67, 0;
	@%p14 bra 	$L__BB2_15;
$L__BB2_16:
	setp.eq.s32 	%p15, %r18, 0;
	@%p15 bra 	$L__BB2_19;
	shl.b32 	%r57, %r68, 2;
	mov.u32 	%r58, sh;
	add.s32 	%r71, %r58, %r57;
	shl.b32 	%r59, %r2, 2;
	add.s32 	%r60, %r6, %r68;
	shl.b32 	%r61, %r60, 2;
	add.s32 	%r62, %r59, %r61;
	add.s32 	%r70, %r58, %r62;
	neg.s32 	%r69, %r18;
$L__BB2_18:
	.pragma "nounroll";
	ld.shared.f32 	%f28, [%r70];
	ld.shared.f32 	%f29, [%r71];
	fma.rn.f32 	%f36, %f28, %f29, %f36;
	add.s32 	%r71, %r71, 4;
	add.s32 	%r70, %r70, 4;
	add.s32 	%r69, %r69, 1;
	setp.ne.s32 	%p16, %r69, 0;
	@%p16 bra 	$L__BB2_18;
$L__BB2_19:
	mul.f32 	%f30, %f1, %f36;
	mul.wide.s32 	%rd18, %r17, 4;
	add.s64 	%rd19, %rd1, %rd18;
	st.global.f32 	[%rd19], %f30;
$L__BB2_20:
	ret;
$L__BB2_21:
	mul.wide.s32 	%rd20, %r17, 4;
	add.s64 	%rd21, %rd1, %rd20;
	mov.b32 	%r63, 2143289344;
	st.global.u32 	[%rd21], %r63;
	bra.uni 	$L__BB2_20;

}


// ===== COMPILED SASS (sm_100) =====

	.target	sm_100

	.elftype	@"ET_EXEC"


//--------------------- .note.nv.tkinfo           --------------------------
	.section	.note.nv.tkinfo,"",@"SHT_NOTE"
	.sectionflags	@"SHF_NOTE_NV_TKINFO"
	.tkinfo
        /*0018*/ 	.word	0x00000002
        /*0030*/ 	.string	""
        /*0030*/ 	.string	"ptxas"
        /*0030*/ 	.string	"Cuda compilation tools, release 13.0, V13.0.88"
        /*0030*/ 	.string	"Build cuda_13.0.r13.0/compiler.36424714_0"
        /*0030*/ 	.string	"-arch sm_100 -m 64 "



//--------------------- .note.nv.cuinfo           --------------------------
	.section	.note.nv.cuinfo,"",@"SHT_NOTE"
	.sectionflags	@"SHF_NOTE_NV_CUINFO"
        /*0018*/ 	.short	0x0002
        /*001a*/ 	.short	0x0064
        /*001c*/ 	.short	0x0082
	.zero		2


//--------------------- .nv.info                  --------------------------
	.section	.nv.info,"",@"SHT_CUDA_INFO"
	.align	4


	//----- nvinfo : EIATTR_REGCOUNT
	.align		4
        /*0000*/ 	.byte	0x04, 0x2f
        /*0002*/ 	.short	(.L_1 - .L_0)
	.align		4
.L_0:
        /*0004*/ 	.word	index@(alma_batch_f32)
        /*0008*/ 	.word	0x0000001a


	//----- nvinfo : EIATTR_FRAME_SIZE
	.align		4
.L_1:
        /*000c*/ 	.byte	0x04, 0x11
        /*000e*/ 	.short	(.L_3 - .L_2)
	.align		4
.L_2:
        /*0010*/ 	.word	index@(alma_batch_f32)
        /*0014*/ 	.word	0x00000000


	//----- nvinfo : EIATTR_REGCOUNT
	.align		4
.L_3:
        /*0018*/ 	.byte	0x04, 0x2f
        /*001a*/ 	.short	(.L_5 - .L_4)
	.align		4
.L_4:
        /*001c*/ 	.word	index@(alma_multi_series_one_param_f32)
        /*0020*/ 	.word	0x0000001f


	//----- nvinfo : EIATTR_FRAME_SIZE
	.align		4
.L_5:
        /*0024*/ 	.byte	0x04, 0x11
        /*0026*/ 	.short	(.L_7 - .L_6)
	.align		4
.L_6:
        /*0028*/ 	.word	index@(alma_multi_series_one_param_f32)
        /*002c*/ 	.word	0x00000000


	//----- nvinfo : EIATTR_REGCOUNT
	.align		4
.L_7:
        /*0030*/ 	.byte	0x04, 0x2f
        /*0032*/ 	.short	(.L_9 - .L_8)
	.align		4
.L_8:
        /*0034*/ 	.word	index@(alma_batch_tiled_f32)
        /*0038*/ 	.word	0x00000015


	//----- nvinfo : EIATTR_FRAME_SIZE
	.align		4
.L_9:
        /*003c*/ 	.byte	0x04, 0x11
        /*003e*/ 	.short	(.L_11 - .L_10)
	.align		4
.L_10:
        /*0040*/ 	.word	index@(alma_batch_tiled_f32)
        /*0044*/ 	.word	0x00000000


	//----- nvinfo : EIATTR_MIN_STACK_SIZE
	.align		4
.L_11:
        /*0048*/ 	.byte	0x04, 0x12
        /*004a*/ 	.short	(.L_13 - .L_12)
	.align		4
.L_12:
        /*004c*/ 	.word	index@(alma_batch_tiled_f32)
        /*0050*/ 	.word	0x00000000


	//----- nvinfo : EIATTR_MIN_STACK_SIZE
	.align		4
.L_13:
        /*0054*/ 	.byte	0x04, 0x12
        /*0056*/ 	.short	(.L_15 - .L_14)
	.align		4
.L_14:
        /*0058*/ 	.word	index@(alma_multi_series_one_param_f32)
        /*005c*/ 	.word	0x00000000


	//----- nvinfo : EIATTR_MIN_STACK_SIZE
	.align		4
.L_15:
        /*0060*/ 	.byte	0x04, 0x12
        /*0062*/ 	.short	(.L_17 - .L_16)
	.align		4
.L_16:
        /*0064*/ 	.word	index@(alma_batch_f32)
        /*0068*/ 	.word	0x00000000
.L_17:


//--------------------- .nv.compat                --------------------------
	.section	.nv.compat,"",@"SHT_CUDA_COMPAT_INFO"
	.align	4
        /*0000*/ 	.byte	0x02, 0x09, 0x00, 0x00, 0x02, 0x02, 0x01, 0x00, 0x02, 0x05, 0x05, 0x00, 0x03, 0x07, 0x01, 0x01
        /*0010*/ 	.byte	0x02, 0x03, 0x00, 0x00, 0x02, 0x06, 0x01, 0x00, 0x04, 0x0b, 0x08, 0x00, 0x09, 0x00, 0x00, 0x00
        /*0020*/ 	.byte	0x00, 0x00, 0x00, 0x00


//--------------------- .nv.info.alma_batch_tiled_f32 --------------------------
	.section	.nv.info.alma_batch_tiled_f32,"",@"SHT_CUDA_INFO"
	.sectionflags	@""
	.align	4


	//----- nvinfo : EIATTR_CUDA_API_VERSION
	.align		4
        /*0000*/ 	.byte	0x04, 0x37
        /*0002*/ 	.short	(.L_19 - .L_18)
.L_18:
        /*0004*/ 	.word	0x00000082


	//----- nvinfo : EIATTR_KPARAM_INFO
	.align		4
.L_19:
        /*0008*/ 	.byte	0x04, 0x17
        /*000a*/ 	.short	(.L_21 - .L_20)
.L_20:
        /*000c*/ 	.word	0x00000000
        /*0010*/ 	.short	0x0008
        /*0012*/ 	.short	0x0030
        /*0014*/ 	.byte	0x00, 0xf5, 0x21, 0x00


	//----- nvinfo : EIATTR_KPARAM_INFO
	.align		4
.L_21:
        /*0018*/ 	.byte	0x04, 0x17
        /*001a*/ 	.short	(.L_23 - .L_22)
.L_22:
        /*001c*/ 	.word	0x00000000
        /*0020*/ 	.short	0x0007
        /*0022*/ 	.short	0x002c
        /*0024*/ 	.byte	0x00, 0xf0, 0x11, 0x00


	//----- nvinfo : EIATTR_KPARAM_INFO
	.align		4
.L_23:
        /*0028*/ 	.byte	0x04, 0x17
        /*002a*/ 	.short	(.L_25 - .L_24)
.L_24:
        /*002c*/ 	.word	0x00000000
        /*0030*/ 	.short	0x0006
        /*0032*/ 	.short	0x0028
        /*0034*/ 	.byte	0x00, 0xf0, 0x11, 0x00


	//----- nvinfo : EIATTR_KPARAM_INFO
	.align		4
.L_25:
        /*0038*/ 	.byte	0x04, 0x17
        /*003a*/ 	.short	(.L_27 - .L_26)
.L_26:
        /*003c*/ 	.word	0x00000000
        /*0040*/ 	.short	0x0005
        /*0042*/ 	.short	0x0024
        /*0044*/ 	.byte	0x00, 0xf0, 0x11, 0x00


	//----- nvinfo : EIATTR_KPARAM_INFO
	.align		4
.L_27:
        /*0048*/ 	.byte	0x04, 0x17
        /*004a*/ 	.short	(.L_29 - .L_28)
.L_28:
        /*004c*/ 	.word	0x00000000
        /*0050*/ 	.short	0x0004
        /*0052*/ 	.short	0x0020
        /*0054*/ 	.byte	0x00, 0xf0, 0x11, 0x00


	//----- nvinfo : EIATTR_KPARAM_INFO
	.align		4
.L_29:
        /*0058*/ 	.byte	0x04, 0x17
        /*005a*/ 	.short	(.L_31 - .L_30)
.L_30:
        /*005c*/ 	.word	0x00000000
        /*0060*/ 	.short	0x0003
        /*0062*/ 	.short	0x0018
        /*0064*/ 	.byte	0x00, 0xf5, 0x21, 0x00


	//----- nvinfo : EIATTR_KPARAM_INFO
	.align		4
.L_31:
        /*0068*/ 	.byte	0x04, 0x17
        /*006a*/ 	.short	(.L_33 - .L_32)
.L_32:
        /*006c*/ 	.word	0x00000000
        /*0070*/ 	.short	0x0002
        /*0072*/ 	.short	0x0010
        /*0074*/ 	.byte	0x00, 0xf5, 0x21, 0x00


	//----- nvinfo : EIATTR_KPARAM_INFO
	.align		4
.L_33:
        /*0078*/ 	.byte	0x04, 0x17
        /*007a*/ 	.short	(.L_35 - .L_34)
.L_34:
        /*007c*/ 	.word	0x00000000
        /*0080*/ 	.short	0x0001
        /*0082*/ 	.short	0x0008
        /*0084*/ 	.byte	0x00, 0xf5, 0x21, 0x00


	//----- nvinfo : EIATTR_KPARAM_INFO
	.align		4
.L_35:
        /*0088*/ 	.byte	0x04, 0x17
        /*008a*/ 	.short	(.L_37 - .L_36)
.L_36:
        /*008c*/ 	.word	0x00000000
        /*0090*/ 	.short	0x0000
        /*0092*/ 	.short	0x0000
        /*0094*/ 	.byte	0x00, 0xf5, 0x21, 0x00


	//----- nvinfo : EIATTR_SPARSE_MMA_MASK
	.align		4
.L_37:
        /*0098*/ 	.byte	0x03, 0x50
        /*009a*/ 	.short	0x0000


	//----- nvinfo : EIATTR_MAXREG_COUNT
	.align		4
        /*009c*/ 	.byte	0x03, 0x1b
        /*009e*/ 	.short	0x00ff


	//----- nvinfo : EIATTR_NUM_BARRIERS
	.align		4
        /*00a0*/ 	.byte	0x02, 0x4c
        /*00a2*/ 	.byte	0x01
	.zero		1


	//----- nvinfo : EIATTR_MERCURY_ISA_VERSION
	.align		4
        /*00a4*/ 	.byte	0x03, 0x5f
        /*00a6*/ 	.short	0x0101


	//----- nvinfo : EIATTR_VRC_CTA_INIT_COUNT
	.align		4
        /*00a8*/ 	.byte	0x02, 0x4a
	.zero		1
	.zero		1


	//----- nvinfo : EIATTR_EXIT_INSTR_OFFSETS
	.align		4
        /*00ac*/ 	.byte	0x04, 0x1c
        /*00ae*/ 	.short	(.L_39 - .L_38)


	//   ....[0]....
.L_38:
        /*00b0*/ 	.word	0x00000040


	//   ....[1]....
        /*00b4*/ 	.word	0x000000b0


	//   ....[2]....
        /*00b8*/ 	.word	0x00000450


	//   ....[3]....
        /*00bc*/ 	.word	0x000007d0


	//   ....[4]....
        /*00c0*/ 	.word	0x00000820


	//----- nvinfo : EIATTR_CRS_STACK_SIZE
	.align		4
.L_39:
        /*00c4*/ 	.byte	0x04, 0x1e
        /*00c6*/ 	.short	(.L_41 - .L_40)
.L_40:
        /*00c8*/ 	.word	0x00000000


	//----- nvinfo : EIATTR_CBANK_PARAM_SIZE
	.align		4
.L_41:
        /*00cc*/ 	.byte	0x03, 0x19
        /*00ce*/ 	.short	0x0038


	//----- nvinfo : EIATTR_PARAM_CBANK
	.align		4
        /*00d0*/ 	.byte	0x04, 0x0a
        /*00d2*/ 	.short	(.L_43 - .L_42)
	.align		4
.L_42:
        /*00d4*/ 	.word	index@(.nv.constant0.alma_batch_tiled_f32)
        /*00d8*/ 	.short	0x0380
        /*00da*/ 	.short	0x0038


	//----- nvinfo : EIATTR_SW_WAR
	.align		4
.L_43:
        /*00dc*/ 	.byte	0x04, 0x36
        /*00de*/ 	.short	(.L_45 - .L_44)
.L_44:
        /*00e0*/ 	.word	0x00000008
.L_45:


//--------------------- .nv.info.alma_multi_series_one_param_f32 --------------------------
	.section	.nv.info.alma_multi_series_one_param_f32,"",@"SHT_CUDA_INFO"
	.sectionflags	@""
	.align	4


	//----- nvinfo : EIATTR_CUDA_API_VERSION
	.align		4
        /*0000*/ 	.byte	0x04, 0x37
        /*0002*/ 	.short	(.L_47 - .L_46)
.L_46:
        /*0004*/ 	.word	0x00000082


	//----- nvinfo : EIATTR_KPARAM_INFO
	.align		4
.L_47:
        /*0008*/ 	.byte	0x04, 0x17
        /*000a*/ 	.short	(.L_49 - .L_48)
.L_48:
        /*000c*/ 	.word	0x00000000
        /*0010*/ 	.short	0x0007
        /*0012*/ 	.short	0x0028
        /*0014*/ 	.byte	0x00, 0xf5, 0x21, 0x00


	//----- nvinfo : EIATTR_KPARAM_INFO
	.align		4
.L_49:
        /*0018*/ 	.byte	0x04, 0x17
        /*001a*/ 	.short	(.L_51 - .L_50)
.L_50:
        /*001c*/ 	.word	0x00000000
        /*0020*/ 	.short	0x0006
        /*0022*/ 	.short	0x0020
        /*0024*/ 	.byte	0x00, 0xf5, 0x21, 0x00


	//----- nvinfo : EIATTR_KPARAM_INFO
	.align		4
.L_51:
        /*0028*/ 	.byte	0x04, 0x17
        /*002a*/ 	.short	(.L_53 - .L_52)
.L_52:
        /*002c*/ 	.word	0x00000000
        /*0030*/ 	.short	0x0005
        /*0032*/ 	.short	0x001c
        /*0034*/ 	.byte	0x00, 0xf0, 0x11, 0x00


	//----- nvinfo : EIATTR_KPARAM_INFO
	.align		4
.L_53:
        /*0038*/ 	.byte	0x04, 0x17
        /*003a*/ 	.short	(.L_55 - .L_54)
.L_54:
        /*003c*/ 	.word	0x00000000
        /*0040*/ 	.short	0x0004
        /*0042*/ 	.short	0x0018
        /*0044*/ 	.byte	0x00, 0xf0, 0x11, 0x00


	//----- nvinfo : EIATTR_KPARAM_INFO
	.align		4
.L_55:
        /*0048*/ 	.byte	0x04, 0x17
        /*004a*/ 	.short	(.L_57 - .L_56)
.L_56:
        /*004c*/ 	.word	0x00000000
        /*0050*/ 	.short	0x0003
        /*0052*/ 	.short	0x0014
        /*0054*/ 	.byte	0x00, 0xf0, 0x11, 0x00


	//----- nvinfo : EIATTR_KPARAM_INFO
	.align		4
.L_57:
        /*0058*/ 	.byte	0x04, 0x17
        /*005a*/ 	.short	(.L_59 - .L_58)
.L_58:
        /*005c*/ 	.word	0x00000000
        /*0060*/ 	.short	0x0002
        /*0062*/ 	.short	0x0010
        /*0064*/ 	.byte	0x00, 0xf0, 0x11, 0x00


	//----- nvinfo : EIATTR_KPARAM_INFO
	.align		4
.L_59:
        /*0068*/ 	.byte	0x04, 0x17
        /*006a*/ 	.short	(.L_61 - .L_60)
.L_60:
        /*006c*/ 	.word	0x00000000
        /*0070*/ 	.short	0x0001
        /*0072*/ 	.short	0x0008
        /*0074*/ 	.byte	0x00, 0xf5, 0x21, 0x00


	//----- nvinfo : EIATTR_KPARAM_INFO
	.align		4
.L_61:
        /*0078*/ 	.byte	0x04, 0x17
        /*007a*/ 	.short	(.L_63 - .L_62)
.L_62:
        /*007c*/ 	.word	0x00000000
        /*0080*/ 	.short	0x0000
        /*0082*/ 	.short	0x0000
        /*0084*/ 	.byte	0x00, 0xf5, 0x21, 0x00


	//----- nvinfo : EIATTR_SPARSE_MMA_MASK
	.align		4
.L_63:
        /*0088*/ 	.byte	0x03, 0x50
        /*008a*/ 	.short	0x0000


	//----- nvinfo : EIATTR_MAXREG_COUNT
	.align		4
        /*008c*/ 	.byte	0x03, 0x1b
        /*008e*/ 	.short	0x00ff


	//----- nvinfo : EIATTR_NUM_BARRIERS
	.align		4
        /*0090*/ 	.byte	0x02, 0x4c
        /*0092*/ 	.byte	0x01
	.zero		1


	//----- nvinfo : EIATTR_MERCURY_ISA_VERSION
	.align		4
        /*0094*/ 	.byte	0x03, 0x5f
        /*0096*/ 	.short	0x0101


	//----- nvinfo : EIATTR_UNUSED_LOAD_BYTE_OFFSET
	.align		4
        /*0098*/ 	.byte	0x04, 0x44
        /*009a*/ 	.short	(.L_65 - .L_64)


	//   ....[0]....
.L_64:
        /*009c*/ 	.word	0x000006d0
        /*00a0*/ 	.word	0x00000fff


	//----- nvinfo : EIATTR_VRC_CTA_INIT_COUNT
	.align		4
.L_65:
        /*00a4*/ 	.byte	0x02, 0x4a
	.zero		1
	.zero		1


	//----- nvinfo : EIATTR_EXIT_INSTR_OFFSETS
	.align		4
        /*00a8*/ 	.byte	0x04, 0x1c
        /*00aa*/ 	.short	(.L_67 - .L_66)


	//   ....[0]....
.L_66:
        /*00ac*/ 	.word	0x00000190


	//   ....[1]....
        /*00b0*/ 	.word	0x00000210


	//   ....[2]....
        /*00b4*/ 	.word	0x00000350


	//   ....[3]....
        /*00b8*/ 	.word	0x00000830


	//----- nvinfo : EIATTR_CRS_STACK_SIZE
	.align		4
.L_67:
        /*00bc*/ 	.byte	0x04, 0x1e
        /*00be*/ 	.short	(.L_69 - .L_68)
.L_68:
        /*00c0*/ 	.word	0x00000000


	//----- nvinfo : EIATTR_CBANK_PARAM_SIZE
	.align		4
.L_69:
        /*00c4*/ 	.byte	0x03, 0x19
        /*00c6*/ 	.short	0x0030


	//----- nvinfo : EIATTR_PARAM_CBANK
	.align		4
        /*00c8*/ 	.byte	0x04, 0x0a
        /*00ca*/ 	.short	(.L_71 - .L_70)
	.align		4
.L_70:
        /*00cc*/ 	.word	index@(.nv.constant0.alma_multi_series_one_param_f32)
        /*00d0*/ 	.short	0x0380
        /*00d2*/ 	.short	0x0030


	//----- nvinfo : EIATTR_SW_WAR
	.align		4
.L_71:
        /*00d4*/ 	.byte	0x04, 0x36
        /*00d6*/ 	.short	(.L_73 - .L_72)
.L_72:
        /*00d8*/ 	.word	0x00000008
.L_73:


//--------------------- .nv.info.alma_batch_f32   --------------------------
	.section	.nv.info.alma_batch_f32,"",@"SHT_CUDA_INFO"
	.sectionflags	@""
	.align	4


	//----- nvinfo : EIATTR_CUDA_API_VERSION
	.align		4
        /*0000*/ 	.byte	0x04, 0x37
        /*0002*/ 	.short	(.L_75 - .L_74)
.L_74:
        /*0004*/ 	.word	0x00000082


	//----- nvinfo : EIATTR_KPARAM_INFO
	.align		4
.L_75:
        /*0008*/ 	.byte	0x04, 0x17
        /*000a*/ 	.short	(.L_77 - .L_76)
.L_76:
        /*000c*/ 	.word	0x00000000
        /*0010*/ 	.short	0x0008
        /*0012*/ 	.short	0x0030
        /*0014*/ 	.byte	0x00, 0xf5, 0x21, 0x00


	//----- nvinfo : EIATTR_KPARAM_INFO
	.align		4
.L_77:
        /*0018*/ 	.byte	0x04, 0x17
        /*001a*/ 	.short	(.L_79 - .L_78)
.L_78:
        /*001c*/ 	.word	0x00000000
        /*0020*/ 	.short	0x0007
        /*0022*/ 	.short	0x002c
        /*0024*/ 	.byte	0x00, 0xf0, 0x11, 0x00


	//----- nvinfo : EIATTR_KPARAM_INFO
	.align		4
.L_79:
        /*0028*/ 	.byte	0x04, 0x17
        /*002a*/ 	.short	(.L_81 - .L_80)
.L_80:
        /*002c*/ 	.word	0x00000000
        /*0030*/ 	.short	0x0006
        /*0032*/ 	.short	0x0028
        /*0034*/ 	.byte	0x00, 0xf0, 0x11, 0x00


	//----- nvinfo : EIATTR_KPARAM_INFO
	.align		4
.L_81:
        /*0038*/ 	.byte	0x04, 0x17
        /*003a*/ 	.short	(.L_83 - .L_82)
.L_82:
        /*003c*/ 	.word	0x00000000
        /*0040*/ 	.short	0x0005
        /*0042*/ 	.short	0x0024
        /*0044*/ 	.byte	0x00, 0xf0, 0x11, 0x00


	//----- nvinfo : EIATTR_KPARAM_INFO
	.align		4
.L_83:
        /*0048*/ 	.byte	0x04, 0x17
        /*004a*/ 	.short	(.L_85 - .L_84)
.L_84:
        /*004c*/ 	.word	0x00000000
        /*0050*/ 	.short	0x0004
        /*0052*/ 	.short	0x0020
        /*0054*/ 	.byte	0x00, 0xf0, 0x11, 0x00


	//----- nvinfo : EIATTR_KPARAM_INFO
	.align		4
.L_85:
        /*0058*/ 	.byte	0x04, 0x17
        /*005a*/ 	.short	(.L_87 - .L_86)
.L_86:
        /*005c*/ 	.word	0x00000000
        /*0060*/ 	.short	0x0003
        /*0062*/ 	.short	0x0018
        /*0064*/ 	.byte	0x00, 0xf5, 0x21, 0x00


	//----- nvinfo : EIATTR_KPARAM_INFO
	.align		4
.L_87:
        /*0068*/ 	.byte	0x04, 0x17
        /*006a*/ 	.short	(.L_89 - .L_88)
.L_88:
        /*006c*/ 	.word	0x00000000
        /*0070*/ 	.short	0x0002
        /*0072*/ 	.short	0x0010
        /*0074*/ 	.byte	0x00, 0xf5, 0x21, 0x00


	//----- nvinfo : EIATTR_KPARAM_INFO
	.align		4
.L_89:
        /*0078*/ 	.byte	0x04, 0x17
        /*007a*/ 	.short	(.L_91 - .L_90)
.L_90:
        /*007c*/ 	.word	0x00000000
        /*0080*/ 	.short	0x0001
        /*0082*/ 	.short	0x0008
        /*0084*/ 	.byte	0x00, 0xf5, 0x21, 0x00


	//----- nvinfo : EIATTR_KPARAM_INFO
	.align		4
.L_91:
        /*0088*/ 	.byte	0x04, 0x17
        /*008a*/ 	.short	(.L_93 - .L_92)
.L_92:
        /*008c*/ 	.word	0x00000000
        /*0090*/ 	.short	0x0000
        /*0092*/ 	.short	0x0000
        /*0094*/ 	.byte	0x00, 0xf5, 0x21, 0x00


	//----- nvinfo : EIATTR_SPARSE_MMA_MASK
	.align		4
.L_93:
        /*0098*/ 	.byte	0x03, 0x50
        /*009a*/ 	.short	0x0000


	//----- nvinfo : EIATTR_MAXREG_COUNT
	.align		4
        /*009c*/ 	.byte	0x03, 0x1b
        /*009e*/ 	.short	0x00ff


	//----- nvinfo : EIATTR_NUM_BARRIERS
	.align		4
        /*00a0*/ 	.byte	0x02, 0x4c
        /*00a2*/ 	.byte	0x01
	.zero		1


	//----- nvinfo : EIATTR_MERCURY_ISA_VERSION
	.align		4
        /*00a4*/ 	.byte	0x03, 0x5f
        /*00a6*/ 	.short	0x0101


	//----- nvinfo : EIATTR_UNUSED_LOAD_BYTE_OFFSET
	.align		4
        /*00a8*/ 	.byte	0x04, 0x44
        /*00aa*/ 	.short	(.L_95 - .L_94)


	//   ....[0]....
.L_94:
        /*00ac*/ 	.word	0x00000600
        /*00b0*/ 	.word	0x00000fff


	//----- nvinfo : EIATTR_VRC_CTA_INIT_COUNT
	.align		4
.L_95:
        /*00b4*/ 	.byte	0x02, 0x4a
	.zero		1
	.zero		1


	//----- nvinfo : EIATTR_EXIT_INSTR_OFFSETS
	.align		4
        /*00b8*/ 	.byte	0x04, 0x1c
        /*00ba*/ 	.short	(.L_97 - .L_96)


	//   ....[0]....
.L_96:
        /*00bc*/ 	.word	0x00000040


	//   ....[1]....
        /*00c0*/ 	.word	0x00000260


	//   ....[2]....
        /*00c4*/ 	.word	0x00000720


	//----- nvinfo : EIATTR_CRS_STACK_SIZE
	.align		4
.L_97:
        /*00c8*/ 	.byte	0x04, 0x1e
        /*00ca*/ 	.short	(.L_99 - .L_98)
.L_98:
        /*00cc*/ 	.word	0x00000000


	//----- nvinfo : EIATTR_CBANK_PARAM_SIZE
	.align		4
.L_99:
        /*00d0*/ 	.byte	0x03, 0x19
        /*00d2*/ 	.short	0x0038


	//----- nvinfo : EIATTR_PARAM_CBANK
	.align		4
        /*00d4*/ 	.byte	0x04, 0x0a
        /*00d6*/ 	.short	(.L_101 - .L_100)
	.align		4
.L_100:
        /*00d8*/ 	.word	index@(.nv.constant0.alma_batch_f32)
        /*00dc*/ 	.short	0x0380
        /*00de*/ 	.short	0x0038


	//----- nvinfo : EIATTR_SW_WAR
	.align		4
.L_101:
        /*00e0*/ 	.byte	0x04, 0x36
        /*00e2*/ 	.short	(.L_103 - .L_102)
.L_102:
        /*00e4*/ 	.word	0x00000008
.L_103:


//--------------------- .nv.callgraph             --------------------------
	.section	.nv.callgraph,"",@"SHT_CUDA_CALLGRAPH"
	.align	4
	.sectionentsize	8
	.align		4
        /*0000*/ 	.word	0x00000000
	.align		4
        /*0004*/ 	.word	0xffffffff
	.align		4
        /*0008*/ 	.word	0x00000000
	.align		4
        /*000c*/ 	.word	0xfffffffe
	.align		4
        /*0010*/ 	.word	0x00000000
	.align		4
        /*0014*/ 	.word	0xfffffffd
	.align		4
        /*0018*/ 	.word	0x00000000
	.align		4
        /*001c*/ 	.word	0xfffffffc


//--------------------- .text.alma_batch_tiled_f32 --------------------------
	.section	.text.alma_batch_tiled_f32,"ax",@progbits
	.align	128
        .global         alma_batch_tiled_f32
        .type           alma_batch_tiled_f32,@function
        .size           alma_batch_tiled_f32,(.L_x_37 - alma_batch_tiled_f32)
        .other          alma_batch_tiled_f32,@"STO_CUDA_ENTRY STV_DEFAULT"
alma_batch_tiled_f32:
.text.alma_batch_tiled_f32:
[----:B------:R-:W-:Y:S01]  /*0000*/  LDC R1, c[0x0][0x37c] ;  /* 0x0000df00ff017b82 */ /* 0x000fe20000000800 */
[----:B------:R-:W0:Y:S01]  /*0010*/  S2R R9, SR_CTAID.Y ;  /* 0x0000000000097919 */ /* 0x000e220000002600 */
[----:B------:R-:W0:Y:S02]  /*0020*/  LDCU UR4, c[0x0][0x3a8] ;  /* 0x00007500ff0477ac */ /* 0x000e240008000800 */
[----:B0-----:R-:W-:-:S13]  /*0030*/  ISETP.GE.AND P0, PT, R9, UR4, PT ;  /* 0x0000000409007c0c */ /* 0x001fda000bf06270 */
[----:B------:R-:W-:Y:S05]  /*0040*/  @P0 EXIT ;  /* 0x000000000000094d */ /* 0x000fea0003800000 */
[----:B------:R-:W0:Y:S01]  /*0050*/  S2UR UR4, SR_CTAID.X ;  /* 0x00000000000479c3 */ /* 0x000e220000002500 */
[----:B------:R-:W1:Y:S07]  /*0060*/  LDCU UR5, c[0x0][0x3a4] ;  /* 0x00007480ff0577ac */ /* 0x000e6e0008000800 */
[----:B------:R-:W0:Y:S01]  /*0070*/  LDC R7, c[0x0][0x360] ;  /* 0x0000d800ff077b82 */ /* 0x000e220000000800 */
[----:B-1----:R-:W-:Y:S02]  /*0080*/  IMAD.U32 R4, RZ, RZ, UR5 ;  /* 0x00000005ff047e24 */ /* 0x002fe4000f8e00ff */
[----:B0-----:R-:W-:-:S05]  /*0090*/  IMAD R5, R7, UR4, RZ ;  /* 0x0000000407057c24 */ /* 0x001fca000f8e02ff */
[----:B------:R-:W-:-:S13]  /*00a0*/  ISETP.GE.AND P0, PT, R5, R4, PT ;  /* 0x000000040500720c */ /* 0x000fda0003f06270 */
[----:B------:R-:W-:Y:S05]  /*00b0*/  @P0 EXIT ;  /* 0x000000000000094d */ /* 0x000fea0003800000 */
[----:B------:R-:W0:Y:S01]  /*00c0*/  LDC.64 R2, c[0x0][0x390] ;  /* 0x0000e400ff027b82 */ /* 0x000e220000000a00 */
[----:B------:R-:W1:Y:S07]  /*00d0*/  LDCU.64 UR6, c[0x0][0x358] ;  /* 0x00006b00ff0677ac */ /* 0x000e6e0008000a00 */
[----:B------:R-:W2:Y:S01]  /*00e0*/  LDC.64 R12, c[0x0][0x398] ;  /* 0x0000e600ff0c7b82 */ /* 0x000ea20000000a00 */
[----:B------:R-:W3:Y:S01]  /*00f0*/  S2R R11, SR_TID.X ;  /* 0x00000000000b7919 */ /* 0x000ee20000002100 */
[----:B------:R-:W4:Y:S01]  /*0100*/  LDCU UR4, c[0x0][0x3a0] ;  /* 0x00007400ff0477ac */ /* 0x000f220008000800 */
[----:B0-----:R-:W-:-:S05]  /*0110*/  IMAD.WIDE.U32 R2, R9, 0x4, R2 ;  /* 0x0000000409027825 */ /* 0x001fca00078e0002 */
[----:B-1----:R-:W3:Y:S01]  /*0120*/  LDG.E.CONSTANT R0, desc[UR6][R2.64] ;  /* 0x0000000602007981 */ /* 0x002ee2000c1e9900 */
[----:B--2---:R-:W-:-:S05]  /*0130*/  IMAD.WIDE.U32 R12, R9, 0x4, R12 ;  /* 0x00000004090c7825 */ /* 0x004fca00078e000c */
[----:B------:R0:W5:Y:S01]  /*0140*/  LDG.E.CONSTANT R6, desc[UR6][R12.64] ;  /* 0x000000060c067981 */ /* 0x000162000c1e9900 */
[----:B------:R-:W-:Y:S01]  /*0150*/  BSSY.RECONVERGENT B0, `(.L_x_0) ;  /* 0x0000010000007945 */ /* 0x000fe20003800200 */
[----:B---3--:R-:W-:-:S13]  /*0160*/  ISETP.GE.AND P0, PT, R11, R0, PT ;  /* 0x000000000b00720c */ /* 0x008fda0003f06270 */
[----:B0---4-:R-:W-:Y:S05]  /*0170*/  @P0 BRA `(.L_x_1) ;  /* 0x0000000000340947 */ /* 0x011fea0003800000 */
[----:B------:R-:W0:Y:S01]  /*0180*/  S2R R13, SR_CgaCtaId ;  /* 0x00000000000d7919 */ /* 0x000e220000008800 */
[----:B------:R-:W1:Y:S01]  /*0190*/  LDC.64 R2, c[0x0][0x388] ;  /* 0x0000e200ff027b82 */ /* 0x000e620000000a00 */
[----:B------:R-:W-:Y:S01]  /*01a0*/  MOV R8, 0x400 ;  /* 0x0000040000087802 */ /* 0x000fe20000000f00 */
[----:B------:R-:W-:-:S03]  /*01b0*/  IMAD.MOV.U32 R10, RZ, RZ, R11 ;  /* 0x000000ffff0a7224 */ /* 0x000fc600078e000b */
[----:B0-----:R-:W-:-:S07]  /*01c0*/  LEA R8, R13, R8, 0x18 ;  /* 0x000000080d087211 */ /* 0x001fce00078ec0ff */
.L_x_2:
[----:B------:R-:W-:-:S04]  /*01d0*/  IMAD R13, R9, UR4, R10 ;  /* 0x00000004090d7c24 */ /* 0x000fc8000f8e020a */
[----:B01----:R-:W-:-:S06]  /*01e0*/  IMAD.WIDE R12, R13, 0x4, R2 ;  /* 0x000000040d0c7825 */ /* 0x003fcc00078e0202 */
[----:B------:R-:W2:Y:S01]  /*01f0*/  LDG.E.CONSTANT R12, desc[UR6][R12.64] ;  /* 0x000000060c0c7981 */ /* 0x000ea2000c1e9900 */
[----:B------:R-:W-:Y:S01]  /*0200*/  IMAD R15, R10, 0x4, R8 ;  /* 0x000000040a0f7824 */ /* 0x000fe200078e0208 */
[----:B------:R-:W-:-:S04]  /*0210*/  IADD3 R10, PT, PT, R7, R10, RZ ;  /* 0x0000000a070a7210 */ /* 0x000fc80007ffe0ff */
[----:B------:R-:W-:Y:S01]  /*0220*/  ISETP.GE.AND P0, PT, R10, R0, PT ;  /* 0x000000000a00720c */ /* 0x000fe20003f06270 */
[----:B--2---:R0:W-:-:S12]  /*0230*/  STS [R15], R12 ;  /* 0x0000000c0f007388 */ /* 0x0041d80000000800 */
[----:B------:R-:W-:Y:S05]  /*0240*/  @!P0 BRA `(.L_x_2) ;  /* 0xfffffffc00e08947 */ /* 0x000fea000383ffff */
.L_x_1:
[----:B------:R-:W-:Y:S05]  /*0250*/  BSYNC.RECONVERGENT B0 ;  /* 0x0000000000007941 */ /* 0x000fea0003800200 */
.L_x_0:
[----:B------:R-:W-:Y:S01]  /*0260*/  IADD3 R8, PT, PT, R7, -0x1, R0 ;  /* 0xffffffff07087810 */ /* 0x000fe20007ffe000 */
[----:B------:R-:W-:Y:S03]  /*0270*/  BAR.SYNC.DEFER_BLOCKING 0x0 ;  /* 0x0000000000007b1d */ /* 0x000fe60000010000 */
[----:B------:R-:W-:-:S03]  /*0280*/  ISETP.GE.AND P0, PT, R11, R8, PT ;  /* 0x000000080b00720c */ /* 0x000fc60003f06270 */
[----:B------:R-:W-:Y:S10]  /*0290*/  BSSY.RECONVERGENT B0, `(.L_x_3) ;  /* 0x0000018000007945 */ /* 0x000ff40003800200 */
[----:B------:R-:W-:Y:S05]  /*02a0*/  @P0 BRA `(.L_x_4) ;  /* 0x0000000000580947 */ /* 0x000fea0003800000 */
[----:B------:R-:W1:Y:S01]  /*02b0*/  S2UR UR5, SR_CgaCtaId ;  /* 0x00000000000579c3 */ /* 0x000e620000008800 */
[----:B------:R-:W-:Y:S01]  /*02c0*/  UMOV UR4, 0x400 ;  /* 0x0000040000047882 */ /* 0x000fe20000000000 */
[----:B------:R-:W-:Y:S01]  /*02d0*/  IADD3 R10, PT, PT, R5, 0x1, -R0 ;  /* 0x00000001050a7810 */ /* 0x000fe20007ffe800 */
[----:B0-----:R-:W-:-:S05]  /*02e0*/  IMAD.MOV.U32 R15, RZ, RZ, R11 ;  /* 0x000000ffff0f7224 */ /* 0x001fca00078e000b */
[----:B------:R-:W0:Y:S08]  /*02f0*/  LDC R4, c[0x0][0x3a4] ;  /* 0x0000e900ff047b82 */ /* 0x000e300000000800 */
[----:B------:R-:W2:Y:S01]  /*0300*/  LDC.64 R2, c[0x0][0x380] ;  /* 0x0000e000ff027b82 */ /* 0x000ea20000000a00 */
[----:B-1----:R-:W-:-:S06]  /*0310*/  ULEA UR4, UR5, UR4, 0x18 ;  /* 0x0000000405047291 */ /* 0x002fcc000f8ec0ff */
[----:B------:R-:W-:-:S07]  /*0320*/  LEA R14, R0, UR4, 0x2 ;  /* 0x00000004000e7c11 */ /* 0x000fce000f8e10ff */
.L_x_7:
[----:B0-----:R-:W-:Y:S01]  /*0330*/  IMAD.IADD R13, R10, 0x1, R15 ;  /* 0x000000010a0d7824 */ /* 0x001fe200078e020f */
[----:B------:R-:W-:Y:S01]  /*0340*/  BSSY.RECONVERGENT B1, `(.L_x_5) ;  /* 0x0000008000017945 */ /* 0x000fe20003800200 */
[----:B------:R-:W-:Y:S02]  /*0350*/  HFMA2 R12, -RZ, RZ, 0, 0 ;  /* 0x00000000ff0c7431 */ /* 0x000fe400000001ff */
[----:B------:R-:W-:Y:S01]  /*0360*/  IMAD R17, R15, 0x4, R14 ;  /* 0x000000040f117824 */ /* 0x000fe200078e020e */
[----:B0-----:R-:W-:-:S04]  /*0370*/  ISETP.GE.AND P0, PT, R13, R4, PT ;  /* 0x000000040d00720c */ /* 0x001fc80003f06270 */
[----:B------:R-:W-:-:S13]  /*0380*/  ISETP.LT.OR P0, PT, R13, RZ, P0 ;  /* 0x000000ff0d00720c */ /* 0x000fda0000701670 */
[----:B------:R-:W-:Y:S05]  /*0390*/  @P0 BRA `(.L_x_6) ;  /* 0x0000000000080947 */ /* 0x000fea0003800000 */
[----:B--2---:R-:W-:-:S06]  /*03a0*/  IMAD.WIDE.U32 R12, R13, 0x4, R2 ;  /* 0x000000040d0c7825 */ /* 0x004fcc00078e0002 */
[----:B------:R0:W5:Y:S02]  /*03b0*/  LDG.E.CONSTANT R12, desc[UR6][R12.64] ;  /* 0x000000060c0c7981 */ /* 0x000164000c1e9900 */
.L_x_6:
[----:B------:R-:W-:Y:S05]  /*03c0*/  BSYNC.RECONVERGENT B1 ;  /* 0x0000000000017941 */ /* 0x000fea0003800200 */
.L_x_5:
[----:B-----5:R1:W-:Y:S01]  /*03d0*/  STS [R17], R12 ;  /* 0x0000000c11007388 */ /* 0x0203e20000000800 */
[----:B------:R-:W-:-:S05]  /*03e0*/  IMAD.IADD R15, R7, 0x1, R15 ;  /* 0x00000001070f7824 */ /* 0x000fca00078e020f */
[----:B------:R-:W-:-:S13]  /*03f0*/  ISETP.GE.AND P0, PT, R15, R8, PT ;  /* 0x000000080f00720c */ /* 0x000fda0003f06270 */
[----:B-1----:R-:W-:Y:S05]  /*0400*/  @!P0 BRA `(.L_x_7) ;  /* 0xfffffffc00c88947 */ /* 0x002fea000383ffff */
.L_x_4:
[----:B------:R-:W-:Y:S05]  /*0410*/  BSYNC.RECONVERGENT B0 ;  /* 0x0000000000007941 */ /* 0x000fea0003800200 */
.L_x_3:
[----:B------:R-:W-:Y:S01]  /*0420*/  BAR.SYNC.DEFER_BLOCKING 0x0 ;  /* 0x0000000000007b1d */ /* 0x000fe20000010000 */
[----:B------:R-:W-:-:S05]  /*0430*/  IMAD.IADD R5, R5, 0x1, R11 ;  /* 0x0000000105057824 */ /* 0x000fca00078e020b */
[----:B------:R-:W-:-:S13]  /*0440*/  ISETP.GE.AND P0, PT, R5, R4, PT ;  /* 0x000000040500720c */ /* 0x000fda0003f06270 */
[----:B------:R-:W-:Y:S05]  /*0450*/  @P0 EXIT ;  /* 0x000000000000094d */ /* 0x000fea0003800000 */
[----:B--2---:R-:W1:Y:S01]  /*0460*/  LDC R3, c[0x0][0x3ac] ;  /* 0x0000eb00ff037b82 */ /* 0x004e620000000800 */
[----:B------:R-:W-:Y:S01]  /*0470*/  IMAD R4, R9, R4, R5 ;  /* 0x0000000409047224 */ /* 0x000fe200078e0205 */
[----:B-1----:R-:W-:-:S04]  /*0480*/  IADD3 R2, PT, PT, R0, -0x1, R3 ;  /* 0xffffffff00027810 */ /* 0x002fc80007ffe003 */
[----:B------:R-:W-:-:S13]  /*0490*/  ISETP.GE.AND P0, PT, R5, R2, PT ;  /* 0x000000020500720c */ /* 0x000fda0003f06270 */
[----:B------:R-:W-:Y:S05]  /*04a0*/  @!P0 BRA `(.L_x_8) ;  /* 0x0000000000cc8947 */ /* 0x000fea0003800000 */
[----:B------:R-:W-:Y:S02]  /*04b0*/  ISETP.GE.AND P0, PT, R0, 0x1, PT ;  /* 0x000000010000780c */ /* 0x000fe40003f06270 */
[----:B------:R-:W-:-:S11]  /*04c0*/  MOV R5, RZ ;  /* 0x000000ff00057202 */ /* 0x000fd60000000f00 */
[----:B------:R-:W-:Y:S05]  /*04d0*/  @!P0 BRA `(.L_x_9) ;  /* 0x0000000000ac8947 */ /* 0x000fea0003800000 */
[C---:B------:R-:W-:Y:S01]  /*04e0*/  ISETP.GE.U32.AND P1, PT, R0.reuse, 0x4, PT ;  /* 0x000000040000780c */ /* 0x040fe20003f26070 */
[----:B------:R-:W-:Y:S01]  /*04f0*/  IMAD.MOV.U32 R5, RZ, RZ, RZ ;  /* 0x000000ffff057224 */ /* 0x000fe200078e00ff */
[----:B------:R-:W-:Y:S01]  /*0500*/  LOP3.LUT R2, R0, 0x3, RZ, 0xc0, !PT ;  /* 0x0000000300027812 */ /* 0x000fe200078ec0ff */
[----:B------:R-:W-:-:S03]  /*0510*/  IMAD.MOV.U32 R3, RZ, RZ, RZ ;  /* 0x000000ffff037224 */ /* 0x000fc600078e00ff */
[----:B------:R-:W-:-:S07]  /*0520*/  ISETP.NE.AND P0, PT, R2, RZ, PT ;  /* 0x000000ff0200720c */ /* 0x000fce0003f05270 */
[----:B------:R-:W-:Y:S06]  /*0530*/  @!P1 BRA `(.L_x_10) ;  /* 0x0000000000549947 */ /* 0x000fec0003800000 */
[----:B------:R-:W1:Y:S01]  /*0540*/  S2UR UR5, SR_CgaCtaId ;  /* 0x00000000000579c3 */ /* 0x000e620000008800 */
[C---:B------:R-:W-:Y:S01]  /*0550*/  LOP3.LUT R3, R0.reuse, 0x7ffffffc, RZ, 0xc0, !PT ;  /* 0x7ffffffc00037812 */ /* 0x040fe200078ec0ff */
[----:B------:R-:W-:Y:S01]  /*0560*/  IMAD.MOV.U32 R5, RZ, RZ, RZ ;  /* 0x000000ffff057224 */ /* 0x000fe200078e00ff */
[----:B------:R-:W-:Y:S01]  /*0570*/  IADD3 R18, PT, PT, R0, R11, RZ ;  /* 0x0000000b00127210 */ /* 0x000fe20007ffe0ff */
[----:B------:R-:W-:Y:S02]  /*0580*/  UMOV UR4, 0x400 ;  /* 0x0000040000047882 */ /* 0x000fe40000000000 */
[----:B------:R-:W-:Y:S01]  /*0590*/  IMAD.MOV R7, RZ, RZ, -R3 ;  /* 0x000000ffff077224 */ /* 0x000fe200078e0a03 */
[----:B-1----:R-:W-:-:S12]  /*05a0*/  ULEA UR4, UR5, UR4, 0x18 ;  /* 0x0000000405047291 */ /* 0x002fd8000f8ec0ff */
.L_x_11:
[----:B------:R-:W-:Y:S01]  /*05b0*/  LEA R8, R18, UR4, 0x2 ;  /* 0x0000000412087c11 */ /* 0x000fe2000f8e10ff */
[----:B0-----:R-:W-:Y:S01]  /*05c0*/  LDS.128 R12, [UR4] ;  /* 0x00000004ff0c7984 */ /* 0x001fe20008000c00 */
[----:B------:R-:W-:Y:S01]  /*05d0*/  IADD3 R7, PT, PT, R7, 0x4, RZ ;  /* 0x0000000407077810 */ /* 0x000fe20007ffe0ff */
[----:B------:R-:W-:Y:S02]  /*05e0*/  UIADD3 UR4, UPT, UPT, UR4, 0x10, URZ ;  /* 0x0000001004047890 */ /* 0x000fe4000fffe0ff */
[----:B------:R-:W0:Y:S01]  /*05f0*/  LDS R10, [R8] ;  /* 0x00000000080a7984 */ /* 0x000e220000000800 */
[----:B------:R-:W-:-:S03]  /*0600*/  ISETP.NE.AND P1, PT, R7, RZ, PT ;  /* 0x000000ff0700720c */ /* 0x000fc60003f25270 */
[----:B------:R-:W1:Y:S04]  /*0610*/  LDS R9, [R8+0x4] ;  /* 0x0000040008097984 */ /* 0x000e680000000800 */
[----:B------:R-:W2:Y:S04]  /*0620*/  LDS R16, [R8+0x8] ;  /* 0x0000080008107984 */ /* 0x000ea80000000800 */
[----:B------:R-:W3:Y:S01]  /*0630*/  LDS R17, [R8+0xc] ;  /* 0x00000c0008117984 */ /* 0x000ee20000000800 */
[----:B0-----:R-:W-:-:S04]  /*0640*/  FFMA R10, R10, R12, R5 ;  /* 0x0000000c0a0a7223 */ /* 0x001fc80000000005 */
[----:B-1----:R-:W-:-:S04]  /*0650*/  FFMA R9, R13, R9, R10 ;  /* 0x000000090d097223 */ /* 0x002fc8000000000a */
[----:B--2---:R-:W-:-:S04]  /*0660*/  FFMA R14, R14, R16, R9 ;  /* 0x000000100e0e7223 */ /* 0x004fc80000000009 */
[----:B---3--:R-:W-:Y:S01]  /*0670*/  FFMA R5, R15, R17, R14 ;  /* 0x000000110f057223 */ /* 0x008fe2000000000e */
[----:B------:R-:W-:Y:S06]  /*0680*/  @P1 BRA `(.L_x_11) ;  /* 0xfffffffc00c81947 */ /* 0x000fec000383ffff */
.L_x_10:
[----:B------:R-:W-:Y:S05]  /*0690*/  @!P0 BRA `(.L_x_9) ;  /* 0x00000000003c8947 */ /* 0x000fea0003800000 */
[----:B------:R-:W1:Y:S01]  /*06a0*/  S2R R8, SR_CgaCtaId ;  /* 0x0000000000087919 */ /* 0x000e620000008800 */
[----:B------:R-:W-:Y:S01]  /*06b0*/  MOV R7, 0x400 ;  /* 0x0000040000077802 */ /* 0x000fe20000000f00 */
[----:B------:R-:W-:Y:S01]  /*06c0*/  IMAD.MOV R2, RZ, RZ, -R2 ;  /* 0x000000ffff027224 */ /* 0x000fe200078e0a02 */
[----:B------:R-:W-:Y:S02]  /*06d0*/  IADD3 R0, PT, PT, R0, R11, R3 ;  /* 0x0000000b00007210 */ /* 0x000fe40007ffe003 */
[----:B-1----:R-:W-:-:S04]  /*06e0*/  LEA R7, R8, R7, 0x18 ;  /* 0x0000000708077211 */ /* 0x002fc800078ec0ff */
[----:B------:R-:W-:Y:S01]  /*06f0*/  LEA R0, R0, R7, 0x2 ;  /* 0x0000000700007211 */ /* 0x000fe200078e10ff */
[----:B------:R-:W-:-:S07]  /*0700*/  IMAD R3, R3, 0x4, R7 ;  /* 0x0000000403037824 */ /* 0x000fce00078e0207 */
.L_x_12:
[----:B------:R1:W-:Y:S01]  /*0710*/  LDS R8, [R0] ;  /* 0x0000000000087984 */ /* 0x0003e20000000800 */
[----:B------:R-:W-:-:S03]  /*0720*/  VIADD R2, R2, 0x1 ;  /* 0x0000000102027836 */ /* 0x000fc60000000000 */
[----:B------:R2:W3:Y:S02]  /*0730*/  LDS R7, [R3] ;  /* 0x0000000003077984 */ /* 0x0004e40000000800 */
[----:B------:R-:W-:Y:S01]  /*0740*/  ISETP.NE.AND P0, PT, R2, RZ, PT ;  /* 0x000000ff0200720c */ /* 0x000fe20003f05270 */
[----:B-1----:R-:W-:Y:S01]  /*0750*/  VIADD R0, R0, 0x4 ;  /* 0x0000000400007836 */ /* 0x002fe20000000000 */
[----:B--2---:R-:W-:Y:S01]  /*0760*/  IADD3 R3, PT, PT, R3, 0x4, RZ ;  /* 0x0000000403037810 */ /* 0x004fe20007ffe0ff */
[----:B---3--:R-:W-:-:S10]  /*0770*/  FFMA R5, R8, R7, R5 ;  /* 0x0000000708057223 */ /* 0x008fd40000000005 */
[----:B------:R-:W-:Y:S05]  /*0780*/  @P0 BRA `(.L_x_12) ;  /* 0xfffffffc00e00947 */ /* 0x000fea000383ffff */
.L_x_9:
[----:B------:R-:W1:Y:S01]  /*0790*/  LDC.64 R2, c[0x0][0x3b0] ;  /* 0x0000ec00ff027b82 */ /* 0x000e620000000a00 */
[----:B-----5:R-:W-:Y:S01]  /*07a0*/  FMUL R7, R6, R5 ;  /* 0x0000000506077220 */ /* 0x020fe20000400000 */
[----:B-1----:R-:W-:-:S05]  /*07b0*/  IMAD.WIDE R4, R4, 0x4, R2 ;  /* 0x0000000404047825 */ /* 0x002fca00078e0202 */
[----:B------:R-:W-:Y:S01]  /*07c0*/  STG.E desc[UR6][R4.64], R7 ;  /* 0x0000000704007986 */ /* 0x000fe2000c101906 */
[----:B------:R-:W-:Y:S05]  /*07d0*/  EXIT ;  /* 0x000000000000794d */ /* 0x000fea0003800000 */
.L_x_8:
[----:B------:R-:W1:Y:S01]  /*07e0*/  LDC.64 R2, c[0x0][0x3b0] ;  /* 0x0000ec00ff027b82 */ /* 0x000e620000000a00 */
[----:B------:R-:W-:Y:S02]  /*07f0*/  IMAD.MOV.U32 R5, RZ, RZ, 0x7fc00000 ;  /* 0x7fc00000ff057424 */ /* 0x000fe400078e00ff */
[----:B-1----:R-:W-:-:S05]  /*0800*/  IMAD.WIDE R2, R4, 0x4, R2 ;  /* 0x0000000404027825 */ /* 0x002fca00078e0202 */
[----:B------:R-:W-:Y:S01]  /*0810*/  STG.E desc[UR6][R2.64], R5 ;  /* 0x0000000502007986 */ /* 0x000fe2000c101906 */
[----:B------:R-:W-:Y:S05]  /*0820*/  EXIT ;  /* 0x000000000000794d */ /* 0x000fea0003800000 */
.L_x_13:
[----:B------:R-:W-:-:S00]  /*0830*/  BRA `(.L_x_13) ;  /* 0xfffffffc00fc7947 */ /* 0x000fc0000383ffff */
[----:B------:R-:W-:-:S00]  /*0840*/  NOP ;  /* 0x0000000000007918 */ /* 0x000fc00000000000 */
        /* <DEDUP_REMOVED lines=11> */
.L_x_37:


//--------------------- .text.alma_multi_series_one_param_f32 --------------------------
	.section	.text.alma_multi_series_one_param_f32,"ax",@progbits
	.align	128
        .global         alma_multi_series_one_param_f32
        .type           alma_multi_series_one_param_f32,@function
        .size           alma_multi_series_one_param_f32,(.L_x_38 - alma_multi_series_one_param_f32)
        .other          alma_multi_series_one_param_f32,@"STO_CUDA_ENTRY STV_DEFAULT"
alma_multi_series_one_param_f32:
.text.alma_multi_series_one_param_f32:
[----:B------:R-:W-:Y:S01]  /*0000*/  LDC R1, c[0x0][0x37c] ;  /* 0x0000df00ff017b82 */ /* 0x000fe20000000800 */
[----:B------:R-:W0:Y:S07]  /*0010*/  S2R R13, SR_TID.X ;  /* 0x00000000000d7919 */ /* 0x000e2e0000002100 */
[----:B------:R-:W0:Y:S01]  /*0020*/  LDC R10, c[0x0][0x390] ;  /* 0x0000e400ff0a7b82 */ /* 0x000e220000000800 */
[----:B------:R-:W1:Y:S01]  /*0030*/  LDCU.64 UR6, c[0x0][0x358] ;  /* 0x00006b00ff0677ac */ /* 0x000e620008000a00 */
[----:B------:R-:W-:Y:S01]  /*0040*/  BSSY.RECONVERGENT B0, `(.L_x_14) ;  /* 0x0000011000007945 */ /* 0x000fe20003800200 */
[----:B------:R-:W2:Y:S01]  /*0050*/  S2R R15, SR_CTAID.Y ;  /* 0x00000000000f7919 */ /* 0x000ea20000002600 */
[----:B0-----:R-:W-:-:S13]  /*0060*/  ISETP.GE.AND P0, PT, R13, R10, PT ;  /* 0x0000000a0d00720c */ /* 0x001fda0003f06270 */
[----:B-12---:R-:W-:Y:S05]  /*0070*/  @P0 BRA `(.L_x_15) ;  /* 0x0000000000340947 */ /* 0x006fea0003800000 */
[----:B------:R-:W0:Y:S01]  /*0080*/  S2R R3, SR_CgaCtaId ;  /* 0x0000000000037919 */ /* 0x000e220000008800 */
[----:B------:R-:W1:Y:S01]  /*0090*/  LDC R6, c[0x0][0x360] ;  /* 0x0000d800ff067b82 */ /* 0x000e620000000800 */
[----:B------:R-:W-:Y:S02]  /*00a0*/  MOV R0, 0x400 ;  /* 0x0000040000007802 */ /* 0x000fe40000000f00 */
[----:B------:R-:W-:-:S05]  /*00b0*/  MOV R7, R13 ;  /* 0x0000000d00077202 */ /* 0x000fca0000000f00 */
[----:B------:R-:W2:Y:S01]  /*00c0*/  LDC.64 R4, c[0x0][0x388] ;  /* 0x0000e200ff047b82 */ /* 0x000ea20000000a00 */
[----:B0-----:R-:W-:-:S07]  /*00d0*/  LEA R0, R3, R0, 0x18 ;  /* 0x0000000003007211 */ /* 0x001fce00078ec0ff */
.L_x_16:
[----:B0-2---:R-:W-:-:S06]  /*00e0*/  IMAD.WIDE R2, R7, 0x4, R4 ;  /* 0x0000000407027825 */ /* 0x005fcc00078e0204 */
[----:B------:R-:W2:Y:S01]  /*00f0*/  LDG.E.CONSTANT R2, desc[UR6][R2.64] ;  /* 0x0000000602027981 */ /* 0x000ea2000c1e9900 */
[----:B------:R-:W-:Y:S01]  /*0100*/  IMAD R9, R7, 0x4, R0 ;  /* 0x0000000407097824 */ /* 0x000fe200078e0200 */
[----:B-1----:R-:W-:-:S04]  /*0110*/  IADD3 R7, PT, PT, R6, R7, RZ ;  /* 0x0000000706077210 */ /* 0x002fc80007ffe0ff */
[----:B------:R-:W-:Y:S01]  /*0120*/  ISETP.GE.AND P0, PT, R7, R10, PT ;  /* 0x0000000a0700720c */ /* 0x000fe20003f06270 */
[----:B--2---:R0:W-:-:S12]  /*0130*/  STS [R9], R2 ;  /* 0x0000000209007388 */ /* 0x0041d80000000800 */
[----:B------:R-:W-:Y:S05]  /*0140*/  @!P0 BRA `(.L_x_16) ;  /* 0xfffffffc00e48947 */ /* 0x000fea000383ffff */
.L_x_15:
[----:B------:R-:W-:Y:S05]  /*0150*/  BSYNC.RECONVERGENT B0 ;  /* 0x0000000000007941 */ /* 0x000fea0003800200 */
.L_x_14:
[----:B------:R-:W1:Y:S01]  /*0160*/  LDCU UR4, c[0x0][0x398] ;  /* 0x00007300ff0477ac */ /* 0x000e620008000800 */
[----:B------:R-:W-:Y:S01]  /*0170*/  BAR.SYNC.DEFER_BLOCKING 0x0 ;  /* 0x0000000000007b1d */ /* 0x000fe20000010000 */
[----:B-1----:R-:W-:-:S13]  /*0180*/  ISETP.GE.AND P0, PT, R15, UR4, PT ;  /* 0x000000040f007c0c */ /* 0x002fda000bf06270 */
[----:B------:R-:W-:Y:S05]  /*0190*/  @P0 EXIT ;  /* 0x000000000000094d */ /* 0x000fea0003800000 */
[----:B------:R-:W1:Y:S01]  /*01a0*/  S2UR UR4, SR_CTAID.X ;  /* 0x00000000000479c3 */ /* 0x000e620000002500 */
[----:B------:R-:W2:Y:S07]  /*01b0*/  LDCU UR8, c[0x0][0x39c] ;  /* 0x00007380ff0877ac */ /* 0x000eae0008000800 */
[----:B------:R-:W1:Y:S01]  /*01c0*/  LDC R14, c[0x0][0x360] ;  /* 0x0000d800ff0e7b82 */ /* 0x000e620000000800 */
[----:B------:R-:W3:Y:S01]  /*01d0*/  LDCU UR5, c[0x0][0x370] ;  /* 0x00006e00ff0577ac */ /* 0x000ee20008000800 */
[----:B-1----:R-:W-:-:S02]  /*01e0*/  IMAD R13, R14, UR4, R13 ;  /* 0x000000040e0d7c24 */ /* 0x002fc4000f8e020d */
[----:B---3--:R-:W-:-:S03]  /*01f0*/  IMAD R14, R14, UR5, RZ ;  /* 0x000000050e0e7c24 */ /* 0x008fc6000f8e02ff */
[----:B--2---:R-:W-:-:S13]  /*0200*/  ISETP.GE.AND P0, PT, R13, UR8, PT ;  /* 0x000000080d007c0c */ /* 0x004fda000bf06270 */
[----:B------:R-:W-:Y:S05]  /*0210*/  @P0 EXIT ;  /* 0x000000000000094d */ /* 0x000fea0003800000 */
[----:B0-----:R-:W0:Y:S02]  /*0220*/  LDC.64 R2, c[0x0][0x3a0] ;  /* 0x0000e800ff027b82 */ /* 0x001e240000000a00 */
[----:B0-----:R-:W-:-:S06]  /*0230*/  IMAD.WIDE.U32 R2, R15, 0x4, R2 ;  /* 0x000000040f027825 */ /* 0x001fcc00078e0002 */
[----:B------:R-:W2:Y:S01]  /*0240*/  LDG.E.CONSTANT R2, desc[UR6][R2.64] ;  /* 0x0000000602027981 */ /* 0x000ea2000c1e9900 */
[----:B------:R-:W-:Y:S02]  /*0250*/  ISETP.GT.AND P0, PT, R10, RZ, PT ;  /* 0x000000ff0a00720c */ /* 0x000fe40003f04270 */
[----:B--2---:R-:W-:-:S11]  /*0260*/  IADD3 R12, PT, PT, R2, -0x1, R10 ;  /* 0xffffffff020c7810 */ /* 0x004fd60007ffe00a */
[----:B------:R-:W-:Y:S05]  /*0270*/  @P0 BRA `(.L_x_17) ;  /* 0x0000000000380947 */ /* 0x000fea0003800000 */
[----:B------:R-:W0:Y:S01]  /*0280*/  LDC.64 R4, c[0x0][0x3a8] ;  /* 0x0000ea00ff047b82 */ /* 0x000e220000000a00 */
[----:B------:R-:W1:Y:S01]  /*0290*/  LDCU UR4, c[0x0][0x394] ;  /* 0x00007280ff0477ac */ /* 0x000e620008000800 */
[----:B------:R-:W2:Y:S01]  /*02a0*/  LDCU.64 UR8, c[0x0][0x398] ;  /* 0x00007300ff0877ac */ /* 0x000ea20008000a00 */
[----:B-1----:R-:W-:-:S07]  /*02b0*/  FMUL R7, RZ, UR4 ;  /* 0x00000004ff077c20 */ /* 0x002fce0008400000 */
.L_x_18:
[C---:B------:R-:W-:Y:S01]  /*02c0*/  ISETP.GE.AND P0, PT, R13.reuse, R12, PT ;  /* 0x0000000c0d00720c */ /* 0x040fe20003f06270 */
[----:B--2---:R-:W-:Y:S01]  /*02d0*/  IMAD R3, R13, UR8, R15 ;  /* 0x000000080d037c24 */ /* 0x004fe2000f8e020f */
[----:B------:R-:W-:-:S03]  /*02e0*/  IADD3 R13, PT, PT, R14, R13, RZ ;  /* 0x0000000d0e0d7210 */ /* 0x000fc60007ffe0ff */
[----:B0-----:R-:W-:-:S08]  /*02f0*/  IMAD.WIDE R2, R3, 0x4, R4 ;  /* 0x0000000403027825 */ /* 0x001fd000078e0204 */
[----:B------:R-:W-:-:S05]  /*0300*/  @!P0 IMAD.MOV.U32 R9, RZ, RZ, 0x7fc00000 ;  /* 0x7fc00000ff098424 */ /* 0x000fca00078e00ff */
[----:B------:R1:W-:Y:S04]  /*0310*/  @!P0 STG.E desc[UR6][R2.64], R9 ;  /* 0x0000000902008986 */ /* 0x0003e8000c101906 */
[----:B------:R1:W-:Y:S01]  /*0320*/  @P0 STG.E desc[UR6][R2.64], R7 ;  /* 0x0000000702000986 */ /* 0x0003e2000c101906 */
[----:B------:R-:W-:-:S13]  /*0330*/  ISETP.GE.AND P0, PT, R13, UR9, PT ;  /* 0x000000090d007c0c */ /* 0x000fda000bf06270 */
[----:B-1----:R-:W-:Y:S05]  /*0340*/  @!P0 BRA `(.L_x_18) ;  /* 0xfffffffc00dc8947 */ /* 0x002fea000383ffff */
[----:B------:R-:W-:Y:S05]  /*0350*/  EXIT ;  /* 0x000000000000794d */ /* 0x000fea0003800000 */
.L_x_17:
[C---:B------:R-:W-:Y:S02]  /*0360*/  LOP3.LUT R11, R10.reuse, 0x7ffffffc, RZ, 0xc0, !PT ;  /* 0x7ffffffc0a0b7812 */ /* 0x040fe400078ec0ff */
[----:B------:R-:W-:-:S03]  /*0370*/  LOP3.LUT R10, R10, 0x3, RZ, 0xc0, !PT ;  /* 0x000000030a0a7812 */ /* 0x000fc600078ec0ff */
[----:B------:R-:W-:-:S07]  /*0380*/  IMAD.MOV R8, RZ, RZ, -R11 ;  /* 0x000000ffff087224 */ /* 0x000fce00078e0a0b */
.L_x_25:
[----:B0-----:R-:W0:Y:S01]  /*0390*/  LDC R0, c[0x0][0x398] ;  /* 0x0000e600ff007b82 */ /* 0x001e220000000800 */
[C---:B------:R-:W-:Y:S01]  /*03a0*/  ISETP.GE.AND P0, PT, R13.reuse, R12, PT ;  /* 0x0000000c0d00720c */ /* 0x040fe20003f06270 */
[----:B------:R-:W-:Y:S01]  /*03b0*/  BSSY.RECONVERGENT B0, `(.L_x_19) ;  /* 0x0000043000007945 */ /* 0x000fe20003800200 */
[----:B0-----:R-:W-:-:S11]  /*03c0*/  IMAD R25, R13, R0, R15 ;  /* 0x000000000d197224 */ /* 0x001fd600078e020f */
[----:B-1----:R-:W-:Y:S05]  /*03d0*/  @!P0 BRA `(.L_x_20) ;  /* 0x0000000000f08947 */ /* 0x002fea0003800000 */
[----:B------:R-:W0:Y:S01]  /*03e0*/  LDC R24, c[0x0][0x390] ;  /* 0x0000e400ff187b82 */ /* 0x000e220000000800 */
[----:B------:R-:W-:Y:S01]  /*03f0*/  HFMA2 R9, -RZ, RZ, 0, 0 ;  /* 0x00000000ff097431 */ /* 0x000fe200000001ff */
[----:B------:R-:W-:Y:S02]  /*0400*/  MOV R7, RZ ;  /* 0x000000ff00077202 */ /* 0x000fe40000000f00 */
[----:B0-----:R-:W-:Y:S02]  /*0410*/  ISETP.GE.U32.AND P0, PT, R24, 0x4, PT ;  /* 0x000000041800780c */ /* 0x001fe40003f06070 */
[----:B------:R-:W-:-:S11]  /*0420*/  IADD3 R24, PT, PT, R13, 0x1, -R24 ;  /* 0x000000010d187810 */ /* 0x000fd60007ffe818 */
[----:B------:R-:W-:Y:S05]  /*0430*/  @!P0 BRA `(.L_x_21) ;  /* 0x0000000000688947 */ /* 0x000fea0003800000 */
[----:B------:R-:W0:Y:S01]  /*0440*/  S2UR UR5, SR_CgaCtaId ;  /* 0x00000000000579c3 */ /* 0x000e220000008800 */
[----:B------:R-:W-:Y:S01]  /*0450*/  IMAD R27, R24, R0, R15 ;  /* 0x00000000181b7224 */ /* 0x000fe200078e020f */
[----:B------:R-:W-:Y:S01]  /*0460*/  MOV R26, R8 ;  /* 0x00000008001a7202 */ /* 0x000fe20000000f00 */
[----:B------:R-:W-:Y:S01]  /*0470*/  IMAD.MOV.U32 R9, RZ, RZ, RZ ;  /* 0x000000ffff097224 */ /* 0x000fe200078e00ff */
[----:B------:R-:W-:-:S04]  /*0480*/  UMOV UR4, 0x400 ;  /* 0x0000040000047882 */ /* 0x000fc80000000000 */
[----:B------:R-:W1:Y:S01]  /*0490*/  LDC.64 R2, c[0x0][0x380] ;  /* 0x0000e000ff027b82 */ /* 0x000e620000000a00 */
[----:B0-----:R-:W-:-:S12]  /*04a0*/  ULEA UR4, UR5, UR4, 0x18 ;  /* 0x0000000405047291 */ /* 0x001fd8000f8ec0ff */
.L_x_22:
[----:B-1----:R-:W-:Y:S01]  /*04b0*/  IMAD.WIDE R18, R27, 0x4, R2 ;  /* 0x000000041b127825 */ /* 0x002fe200078e0202 */
[----:B------:R-:W0:Y:S03]  /*04c0*/  LDS.128 R4, [UR4] ;  /* 0x00000004ff047984 */ /* 0x000e260008000c00 */
[C---:B------:R-:W-:Y:S02]  /*04d0*/  IMAD.WIDE R16, R0.reuse, 0x4, R18 ;  /* 0x0000000400107825 */ /* 0x040fe400078e0212 */
[----:B------:R-:W0:Y:S02]  /*04e0*/  LDG.E.CONSTANT R18, desc[UR6][R18.64] ;  /* 0x0000000612127981 */ /* 0x000e24000c1e9900 */
[C---:B------:R-:W-:Y:S02]  /*04f0*/  IMAD.WIDE R20, R0.reuse, 0x4, R16 ;  /* 0x0000000400147825 */ /* 0x040fe400078e0210 */
[----:B------:R-:W2:Y:S02]  /*0500*/  LDG.E.CONSTANT R16, desc[UR6][R16.64] ;  /* 0x0000000610107981 */ /* 0x000ea4000c1e9900 */
[----:B------:R-:W-:-:S02]  /*0510*/  IMAD.WIDE R22, R0, 0x4, R20 ;  /* 0x0000000400167825 */ /* 0x000fc400078e0214 */
[----:B------:R-:W3:Y:S04]  /*0520*/  LDG.E.CONSTANT R28, desc[UR6][R20.64] ;  /* 0x00000006141c7981 */ /* 0x000ee8000c1e9900 */
[----:B------:R-:W4:Y:S01]  /*0530*/  LDG.E.CONSTANT R22, desc[UR6][R22.64] ;  /* 0x0000000616167981 */ /* 0x000f22000c1e9900 */
[----:B------:R-:W-:Y:S01]  /*0540*/  IADD3 R26, PT, PT, R26, 0x4, RZ ;  /* 0x000000041a1a7810 */ /* 0x000fe20007ffe0ff */
[----:B------:R-:W-:Y:S01]  /*0550*/  UIADD3 UR4, UPT, UPT, UR4, 0x10, URZ ;  /* 0x0000001004047890 */ /* 0x000fe2000fffe0ff */
[----:B------:R-:W-:Y:S02]  /*0560*/  IMAD R27, R0, 0x4, R27 ;  /* 0x00000004001b7824 */ /* 0x000fe400078e021b */
[----:B------:R-:W-:Y:S01]  /*0570*/  ISETP.NE.AND P0, PT, R26, RZ, PT ;  /* 0x000000ff1a00720c */ /* 0x000fe20003f05270 */
[----:B0-----:R-:W-:-:S04]  /*0580*/  FFMA R4, R18, R4, R9 ;  /* 0x0000000412047223 */ /* 0x001fc80000000009 */
[----:B--2---:R-:W-:-:S04]  /*0590*/  FFMA R5, R5, R16, R4 ;  /* 0x0000001005057223 */ /* 0x004fc80000000004 */
[----:B---3--:R-:W-:-:S04]  /*05a0*/  FFMA R6, R6, R28, R5 ;  /* 0x0000001c06067223 */ /* 0x008fc80000000005 */
[----:B----4-:R-:W-:Y:S01]  /*05b0*/  FFMA R9, R7, R22, R6 ;  /* 0x0000001607097223 */ /* 0x010fe20000000006 */
[----:B------:R-:W-:Y:S06]  /*05c0*/  @P0 BRA `(.L_x_22) ;  /* 0xfffffffc00b80947 */ /* 0x000fec000383ffff */
[----:B------:R-:W-:-:S07]  /*05d0*/  MOV R7, R11 ;  /* 0x0000000b00077202 */ /* 0x000fce0000000f00 */
.L_x_21:
[----:B------:R-:W0:Y:S01]  /*05e0*/  LDC.64 R2, c[0x0][0x3a8] ;  /* 0x0000ea00ff027b82 */ /* 0x000e220000000a00 */
[----:B------:R-:W-:Y:S01]  /*05f0*/  ISETP.NE.AND P0, PT, R10, RZ, PT ;  /* 0x000000ff0a00720c */ /* 0x000fe20003f05270 */
[----:B------:R-:W1:Y:S01]  /*0600*/  LDCU UR4, c[0x0][0x394] ;  /* 0x00007280ff0477ac */ /* 0x000e620008000800 */
[----:B0-----:R-:W-:-:S11]  /*0610*/  IMAD.WIDE R2, R25, 0x4, R2 ;  /* 0x0000000419027825 */ /* 0x001fd600078e0202 */
[----:B-1----:R-:W-:Y:S05]  /*0620*/  @!P0 BRA `(.L_x_23) ;  /* 0x0000000000508947 */ /* 0x002fea0003800000 */
[----:B------:R-:W0:Y:S01]  /*0630*/  LDC.64 R4, c[0x0][0x380] ;  /* 0x0000e000ff047b82 */ /* 0x000e220000000a00 */
[----:B------:R-:W-:-:S05]  /*0640*/  IADD3 R24, PT, PT, R24, R7, RZ ;  /* 0x0000000718187210 */ /* 0x000fca0007ffe0ff */
[----:B------:R-:W-:-:S04]  /*0650*/  IMAD R17, R24, R0, R15 ;  /* 0x0000000018117224 */ /* 0x000fc800078e020f */
[----:B0-----:R-:W-:-:S05]  /*0660*/  IMAD.WIDE R16, R17, 0x4, R4 ;  /* 0x0000000411107825 */ /* 0x001fca00078e0204 */
[----:B------:R-:W2:Y:S01]  /*0670*/  LDG.E.CONSTANT R18, desc[UR6][R16.64] ;  /* 0x0000000610127981 */ /* 0x000ea2000c1e9900 */
[----:B------:R-:W-:Y:S02]  /*0680*/  MOV R4, 0x400 ;  /* 0x0000040000047802 */ /* 0x000fe40000000f00 */
[----:B------:R-:W-:Y:S01]  /*0690*/  ISETP.NE.AND P0, PT, R10, 0x1, PT ;  /* 0x000000010a00780c */ /* 0x000fe20003f05270 */
[----:B------:R-:W0:Y:S02]  /*06a0*/  S2R R5, SR_CgaCtaId ;  /* 0x0000000000057919 */ /* 0x000e240000008800 */
[----:B0-----:R-:W-:-:S05]  /*06b0*/  LEA R4, R5, R4, 0x18 ;  /* 0x0000000405047211 */ /* 0x001fca00078ec0ff */
[----:B------:R-:W-:-:S06]  /*06c0*/  IMAD R4, R7, 0x4, R4 ;  /* 0x0000000407047824 */ /* 0x000fcc00078e0204 */
[----:B------:R-:W2:Y:S02]  /*06d0*/  LDS.128 R4, [R4] ;  /* 0x0000000004047984 */ /* 0x000ea40000000c00 */
[----:B--2---:R-:W-:Y:S01]  /*06e0*/  FFMA R9, R18, R4, R9 ;  /* 0x0000000412097223 */ /* 0x004fe20000000009 */
[----:B------:R-:W-:Y:S06]  /*06f0*/  @!P0 BRA `(.L_x_23) ;  /* 0x00000000001c8947 */ /* 0x000fec0003800000 */
[----:B------:R-:W-:Y:S01]  /*0700*/  ISETP.NE.AND P0, PT, R10, 0x2, PT ;  /* 0x000000020a00780c */ /* 0x000fe20003f05270 */
[----:B------:R-:W-:-:S12]  /*0710*/  IMAD.WIDE R18, R0, 0x4, R16 ;  /* 0x0000000400127825 */ /* 0x000fd800078e0210 */
[----:B------:R-:W-:Y:S02]  /*0720*/  @P0 IMAD.WIDE R16, R0, 0x4, R18 ;  /* 0x0000000400100825 */ /* 0x000fe400078e0212 */
[----:B------:R-:W2:Y:S04]  /*0730*/  LDG.E.CONSTANT R18, desc[UR6][R18.64] ;  /* 0x0000000612127981 */ /* 0x000ea8000c1e9900 */
[----:B------:R-:W3:Y:S01]  /*0740*/  @P0 LDG.E.CONSTANT R16, desc[UR6][R16.64] ;  /* 0x0000000610100981 */ /* 0x000ee2000c1e9900 */
[----:B--2---:R-:W-:-:S04]  /*0750*/  FFMA R9, R18, R5, R9 ;  /* 0x0000000512097223 */ /* 0x004fc80000000009 */
[----:B---3--:R-:W-:-:S07]  /*0760*/  @P0 FFMA R9, R16, R6, R9 ;  /* 0x0000000610090223 */ /* 0x008fce0000000009 */
.L_x_23:
[----:B------:R-:W-:-:S05]  /*0770*/  FMUL R9, R9, UR4 ;  /* 0x0000000409097c20 */ /* 0x000fca0008400000 */
[----:B------:R1:W-:Y:S01]  /*0780*/  STG.E desc[UR6][R2.64], R9 ;  /* 0x0000000902007986 */ /* 0x0003e2000c101906 */
[----:B------:R-:W-:Y:S05]  /*0790*/  BRA `(.L_x_24) ;  /* 0x0000000000107947 */ /* 0x000fea0003800000 */
.L_x_20:
[----:B------:R-:W0:Y:S01]  /*07a0*/  LDC.64 R2, c[0x0][0x3a8] ;  /* 0x0000ea00ff027b82 */ /* 0x000e220000000a00 */
[----:B------:R-:W-:Y:S01]  /*07b0*/  MOV R5, 0x7fc00000 ;  /* 0x7fc0000000057802 */ /* 0x000fe20000000f00 */
[----:B0-----:R-:W-:-:S05]  /*07c0*/  IMAD.WIDE R2, R25, 0x4, R2 ;  /* 0x0000000419027825 */ /* 0x001fca00078e0202 */
[----:B------:R0:W-:Y:S02]  /*07d0*/  STG.E desc[UR6][R2.64], R5 ;  /* 0x0000000502007986 */ /* 0x0001e4000c101906 */
.L_x_24:
[----:B------:R-:W-:Y:S05]  /*07e0*/  BSYNC.RECONVERGENT B0 ;  /* 0x0000000000007941 */ /* 0x000fea0003800200 */
.L_x_19:
[----:B------:R-:W2:Y:S01]  /*07f0*/  LDCU UR4, c[0x0][0x39c] ;  /* 0x00007380ff0477ac */ /* 0x000ea20008000800 */
[----:B------:R-:W-:-:S04]  /*0800*/  IADD3 R13, PT, PT, R14, R13, RZ ;  /* 0x0000000d0e0d7210 */ /* 0x000fc80007ffe0ff */
[----:B--2---:R-:W-:-:S13]  /*0810*/  ISETP.GE.AND P0, PT, R13, UR4, PT ;  /* 0x000000040d007c0c */ /* 0x004fda000bf06270 */
[----:B------:R-:W-:Y:S05]  /*0820*/  @!P0 BRA `(.L_x_25) ;  /* 0xfffffff800d88947 */ /* 0x000fea000383ffff */
[----:B------:R-:W-:Y:S05]  /*0830*/  EXIT ;  /* 0x000000000000794d */ /* 0x000fea0003800000 */
.L_x_26:
        /* <DEDUP_REMOVED lines=12> */
.L_x_38:


//--------------------- .text.alma_batch_f32      --------------------------
	.section	.text.alma_batch_f32,"ax",@progbits
	.align	128
        .global         alma_batch_f32
        .type           alma_batch_f32,@function
        .size           alma_batch_f32,(.L_x_39 - alma_batch_f32)
        .other          alma_batch_f32,@"STO_CUDA_ENTRY STV_DEFAULT"
alma_batch_f32:
.text.alma_batch_f32:
[----:B------:R-:W-:Y:S01]  /*0000*/  LDC R1, c[0x0][0x37c] ;  /* 0x0000df00ff017b82 */ /* 0x000fe20000000800 */
[----:B------:R-:W0:Y:S01]  /*0010*/  S2R R0, SR_CTAID.Y ;  /* 0x0000000000007919 */ /* 0x000e220000002600 */
[----:B------:R-:W0:Y:S02]  /*0020*/  LDCU UR4, c[0x0][0x3a8] ;  /* 0x00007500ff0477ac */ /* 0x000e240008000800 */
[----:B0-----:R-:W-:-:S13]  /*0030*/  ISETP.GE.AND P0, PT, R0, UR4, PT ;  /* 0x0000000400007c0c */ /* 0x001fda000bf06270 */
        /* <DEDUP_REMOVED lines=14> */
[----:B------:R-:W1:Y:S01]  /*0120*/  LDC R10, c[0x0][0x360] ;  /* 0x0000d800ff0a7b82 */ /* 0x000e620000000800 */
[----:B------:R-:W-:Y:S01]  /*0130*/  MOV R4, 0x400 ;  /* 0x0000040000047802 */ /* 0x000fe20000000f00 */
[----:B------:R-:W-:-:S06]  /*0140*/  IMAD.MOV.U32 R9, RZ, RZ, R13 ;  /* 0x000000ffff097224 */ /* 0x000fcc00078e000d */
[----:B------:R-:W2:Y:S01]  /*0150*/  LDC.64 R6, c[0x0][0x388] ;  /* 0x0000e200ff067b82 */ /* 0x000ea20000000a00 */
[----:B0-----:R-:W-:-:S07]  /*0160*/  LEA R8, R5, R4, 0x18 ;  /* 0x0000000405087211 */ /* 0x001fce00078ec0ff */
.L_x_29:
[----:B------:R-:W-:-:S04]  /*0170*/  IMAD R5, R0, UR5, R9 ;  /* 0x0000000500057c24 */ /* 0x000fc8000f8e0209 */
[----:B0-2---:R-:W-:-:S06]  /*0180*/  IMAD.WIDE R4, R5, 0x4, R6 ;  /* 0x0000000405047825 */ /* 0x005fcc00078e0206 */
[----:B------:R-:W2:Y:S01]  /*0190*/  LDG.E.CONSTANT R4, desc[UR8][R4.64] ;  /* 0x0000000804047981 */ /* 0x000ea2000c1e9900 */
[----:B------:R-:W-:Y:S01]  /*01a0*/  LEA R11, R9, R8, 0x2 ;  /* 0x00000008090b7211 */ /* 0x000fe200078e10ff */
[----:B-1----:R-:W-:-:S05]  /*01b0*/  IMAD.IADD R9, R10, 0x1, R9 ;  /* 0x000000010a097824 */ /* 0x002fca00078e0209 */
[----:B------:R-:W-:Y:S01]  /*01c0*/  ISETP.GE.AND P0, PT, R9, R2, PT ;  /* 0x000000020900720c */ /* 0x000fe20003f06270 */
[----:B--2---:R0:W-:-:S12]  /*01d0*/  STS [R11], R4 ;  /* 0x000000040b007388 */ /* 0x0041d80000000800 */
[----:B------:R-:W-:Y:S05]  /*01e0*/  @!P0 BRA `(.L_x_29) ;  /* 0xfffffffc00e08947 */ /* 0x000fea000383ffff */
.L_x_28:
[----:B------:R-:W-:Y:S05]  /*01f0*/  BSYNC.RECONVERGENT B0 ;  /* 0x0000000000007941 */ /* 0x000fea0003800200 */
.L_x_27:
[----:B------:R-:W1:Y:S01]  /*0200*/  S2UR UR4, SR_CTAID.X ;  /* 0x00000000000479c3 */ /* 0x000e620000002500 */
[----:B------:R-:W2:Y:S07]  /*0210*/  LDCU UR6, c[0x0][0x3a4] ;  /* 0x00007480ff0677ac */ /* 0x000eae0008000800 */
[----:B------:R-:W1:Y:S02]  /*0220*/  LDC R10, c[0x0][0x360] ;  /* 0x0000d800ff0a7b82 */ /* 0x000e640000000800 */
[----:B-1----:R-:W-:-:S06]  /*0230*/  IMAD R13, R10, UR4, R13 ;  /* 0x000000040a0d7c24 */ /* 0x002fcc000f8e020d */
[----:B------:R-:W-:Y:S01]  /*0240*/  BAR.SYNC.DEFER_BLOCKING 0x0 ;  /* 0x0000000000007b1d */ /* 0x000fe20000010000 */
[----:B--2---:R-:W-:-:S13]  /*0250*/  ISETP.GE.AND P0, PT, R13, UR6, PT ;  /* 0x000000060d007c0c */ /* 0x004fda000bf06270 */
[----:B------:R-:W-:Y:S05]  /*0260*/  @P0 EXIT ;  /* 0x000000000000094d */ /* 0x000fea0003800000 */
[----:B------:R-:W1:Y:S01]  /*0270*/  LDC R9, c[0x0][0x3ac] ;  /* 0x0000eb00ff097b82 */ /* 0x000e620000000800 */
[----:B------:R-:W2:Y:S01]  /*0280*/  LDCU.64 UR6, c[0x0][0x380] ;  /* 0x00007000ff0677ac */ /* 0x000ea20008000a00 */
[C---:B------:R-:W-:Y:S02]  /*0290*/  LOP3.LUT R8, R2.reuse, 0x7ffffffc, RZ, 0xc0, !PT ;  /* 0x7ffffffc02087812 */ /* 0x040fe400078ec0ff */
[----:B------:R-:W-:Y:S01]  /*02a0*/  LOP3.LUT R14, R2, 0x3, RZ, 0xc0, !PT ;  /* 0x00000003020e7812 */ /* 0x000fe200078ec0ff */
[----:B------:R-:W3:Y:S01]  /*02b0*/  LDCU UR4, c[0x0][0x370] ;  /* 0x00006e00ff0477ac */ /* 0x000ee20008000800 */
[----:B0-----:R-:W-:Y:S01]  /*02c0*/  IADD3 R11, PT, PT, -R8, RZ, RZ ;  /* 0x000000ff080b7210 */ /* 0x001fe20007ffe1ff */
[----:B--2---:R-:W-:Y:S01]  /*02d0*/  UIADD3 UR5, UP0, UPT, UR6, 0x8, URZ ;  /* 0x0000000806057890 */ /* 0x004fe2000ff1e0ff */
[----:B---3--:R-:W-:Y:S01]  /*02e0*/  IMAD R10, R10, UR4, RZ ;  /* 0x000000040a0a7c24 */ /* 0x008fe2000f8e02ff */
[----:B-1----:R-:W-:Y:S02]  /*02f0*/  IADD3 R9, PT, PT, R2, -0x1, R9 ;  /* 0xffffffff02097810 */ /* 0x002fe40007ffe009 */
[----:B------:R-:W-:-:S12]  /*0300*/  UIADD3.X UR6, UPT, UPT, URZ, UR7, URZ, UP0, !UPT ;  /* 0x00000007ff067290 */ /* 0x000fd800087fe4ff */
.L_x_35:
[----:B------:R-:W-:Y:S01]  /*0310*/  ISETP.GE.AND P0, PT, R13, R9, PT ;  /* 0x000000090d00720c */ /* 0x000fe20003f06270 */
[----:B------:R-:W-:Y:S01]  /*0320*/  BSSY.RECONVERGENT B0, `(.L_x_30) ;  /* 0x0000037000007945 */ /* 0x000fe20003800200 */
[----:B0-----:R-:W-:-:S11]  /*0330*/  IMAD.MOV.U32 R15, RZ, RZ, 0x7fc00000 ;  /* 0x7fc00000ff0f7424 */ /* 0x001fd600078e00ff */
[----:B------:R-:W-:Y:S05]  /*0340*/  @!P0 BRA `(.L_x_31) ;  /* 0x0000000000d08947 */ /* 0x000fea0003800000 */
[----:B------:R-:W-:Y:S01]  /*0350*/  ISETP.GE.AND P0, PT, R2, 0x1, PT ;  /* 0x000000010200780c */ /* 0x000fe20003f06270 */
[----:B------:R-:W-:-:S12]  /*0360*/  HFMA2 R15, -RZ, RZ, 0, 0 ;  /* 0x00000000ff0f7431 */ /* 0x000fd800000001ff */
[----:B------:R-:W-:Y:S05]  /*0370*/  @!P0 BRA `(.L_x_32) ;  /* 0x0000000000c08947 */ /* 0x000fea0003800000 */
[----:B------:R-:W-:Y:S01]  /*0380*/  ISETP.GE.U32.AND P0, PT, R2, 0x4, PT ;  /* 0x000000040200780c */ /* 0x000fe20003f06070 */
[----:B------:R-:W-:Y:S01]  /*0390*/  IMAD.MOV.U32 R15, RZ, RZ, RZ ;  /* 0x000000ffff0f7224 */ /* 0x000fe200078e00ff */
[----:B------:R-:W-:Y:S02]  /*03a0*/  IADD3 R12, PT, PT, R13, 0x1, -R2 ;  /* 0x000000010d0c7810 */ /* 0x000fe40007ffe802 */
[----:B------:R-:W-:-:S09]  /*03b0*/  MOV R5, RZ ;  /* 0x000000ff00057202 */ /* 0x000fd20000000f00 */
[----:B------:R-:W-:Y:S05]  /*03c0*/  @!P0 BRA `(.L_x_33) ;  /* 0x0000000000608947 */ /* 0x000fea0003800000 */
[----:B------:R-:W0:Y:S01]  /*03d0*/  S2UR UR7, SR_CgaCtaId ;  /* 0x00000000000779c3 */ /* 0x000e220000008800 */
[----:B------:R-:W-:Y:S01]  /*03e0*/  IMAD.MOV.U32 R15, RZ, RZ, RZ ;  /* 0x000000ffff0f7224 */ /* 0x000fe200078e00ff */
[----:B------:R-:W-:Y:S01]  /*03f0*/  MOV R19, R12 ;  /* 0x0000000c00137202 */ /* 0x000fe20000000f00 */
[----:B------:R-:W-:Y:S01]  /*0400*/  IMAD.MOV.U32 R18, RZ, RZ, R11 ;  /* 0x000000ffff127224 */ /* 0x000fe200078e000b */
[----:B------:R-:W-:Y:S02]  /*0410*/  UMOV UR4, 0x400 ;  /* 0x0000040000047882 */ /* 0x000fe40000000000 */
[----:B0-----:R-:W-:-:S12]  /*0420*/  ULEA UR4, UR7, UR4, 0x18 ;  /* 0x0000000407047291 */ /* 0x001fd8000f8ec0ff */
.L_x_34:
[----:B------:R-:W-:Y:S01]  /*0430*/  MOV R16, UR5 ;  /* 0x0000000500107c02 */ /* 0x000fe20008000f00 */
[----:B------:R-:W-:Y:S01]  /*0440*/  IMAD.U32 R17, RZ, RZ, UR6 ;  /* 0x00000006ff117e24 */ /* 0x000fe2000f8e00ff */
[----:B------:R-:W0:Y:S03]  /*0450*/  LDS.128 R4, [UR4] ;  /* 0x00000004ff047984 */ /* 0x000e260008000c00 */
[----:B------:R-:W-:-:S05]  /*0460*/  IMAD.WIDE R16, R19, 0x4, R16 ;  /* 0x0000000413107825 */ /* 0x000fca00078e0210 */
[----:B------:R-:W0:Y:S04]  /*0470*/  LDG.E.CONSTANT R20, desc[UR8][R16.64+-0x8] ;  /* 0xfffff80810147981 */ /* 0x000e28000c1e9900 */
[----:B------:R-:W2:Y:S04]  /*0480*/  LDG.E.CONSTANT R21, desc[UR8][R16.64+-0x4] ;  /* 0xfffffc0810157981 */ /* 0x000ea8000c1e9900 */
[----:B------:R-:W3:Y:S04]  /*0490*/  LDG.E.CONSTANT R22, desc[UR8][R16.64] ;  /* 0x0000000810167981 */ /* 0x000ee8000c1e9900 */
[----:B------:R-:W4:Y:S01]  /*04a0*/  LDG.E.CONSTANT R23, desc[UR8][R16.64+0x4] ;  /* 0x0000040810177981 */ /* 0x000f22000c1e9900 */
[----:B------:R-:W-:Y:S01]  /*04b0*/  IADD3 R18, PT, PT, R18, 0x4, RZ ;  /* 0x0000000412127810 */ /* 0x000fe20007ffe0ff */
[----:B------:R-:W-:Y:S01]  /*04c0*/  UIADD3 UR4, UPT, UPT, UR4, 0x10, URZ ;  /* 0x0000001004047890 */ /* 0x000fe2000fffe0ff */
[----:B------:R-:W-:-:S02]  /*04d0*/  VIADD R19, R19, 0x4 ;  /* 0x0000000413137836 */ /* 0x000fc40000000000 */
[----:B------:R-:W-:Y:S01]  /*04e0*/  ISETP.NE.AND P0, PT, R18, RZ, PT ;  /* 0x000000ff1200720c */ /* 0x000fe20003f05270 */
[----:B0-----:R-:W-:-:S04]  /*04f0*/  FFMA R4, R20, R4, R15 ;  /* 0x0000000414047223 */ /* 0x001fc8000000000f */
[----:B--2---:R-:W-:-:S04]  /*0500*/  FFMA R5, R5, R21, R4 ;  /* 0x0000001505057223 */ /* 0x004fc80000000004 */
[----:B---3--:R-:W-:-:S04]  /*0510*/  FFMA R6, R6, R22, R5 ;  /* 0x0000001606067223 */ /* 0x008fc80000000005 */
[----:B----4-:R-:W-:Y:S01]  /*0520*/  FFMA R15, R7, R23, R6 ;  /* 0x00000017070f7223 */ /* 0x010fe20000000006 */
[----:B------:R-:W-:Y:S06]  /*0530*/  @P0 BRA `(.L_x_34) ;  /* 0xfffffffc00bc0947 */ /* 0x000fec000383ffff */
[----:B------:R-:W-:-:S07]  /*0540*/  MOV R5, R8 ;  /* 0x0000000800057202 */ /* 0x000fce0000000f00 */
.L_x_33:
[----:B------:R-:W-:-:S13]  /*0550*/  ISETP.NE.AND P0, PT, R14, RZ, PT ;  /* 0x000000ff0e00720c */ /* 0x000fda0003f05270 */
[----:B------:R-:W-:Y:S05]  /*0560*/  @!P0 BRA `(.L_x_32) ;  /* 0x0000000000448947 */ /* 0x000fea0003800000 */
[----:B------:R-:W0:Y:S01]  /*0570*/  LDC.64 R16, c[0x0][0x380] ;  /* 0x0000e000ff107b82 */ /* 0x000e220000000a00 */
[----:B------:R-:W-:-:S04]  /*0580*/  IMAD.IADD R7, R12, 0x1, R5 ;  /* 0x000000010c077824 */ /* 0x000fc800078e0205 */
[----:B0-----:R-:W-:-:S05]  /*0590*/  IMAD.WIDE R16, R7, 0x4, R16 ;  /* 0x0000000407107825 */ /* 0x001fca00078e0210 */
[----:B------:R-:W2:Y:S01]  /*05a0*/  LDG.E.CONSTANT R12, desc[UR8][R16.64] ;  /* 0x00000008100c7981 */ /* 0x000ea2000c1e9900 */
[----:B------:R-:W-:Y:S02]  /*05b0*/  MOV R4, 0x400 ;  /* 0x0000040000047802 */ /* 0x000fe40000000f00 */
[----:B------:R-:W-:Y:S01]  /*05c0*/  ISETP.NE.AND P0, PT, R14, 0x1, PT ;  /* 0x000000010e00780c */ /* 0x000fe20003f05270 */
[----:B------:R-:W0:Y:S02]  /*05d0*/  S2R R7, SR_CgaCtaId ;  /* 0x0000000000077919 */ /* 0x000e240000008800 */
[----:B0-----:R-:W-:-:S04]  /*05e0*/  LEA R4, R7, R4, 0x18 ;  /* 0x0000000407047211 */ /* 0x001fc800078ec0ff */
[----:B------:R-:W-:-:S06]  /*05f0*/  LEA R4, R5, R4, 0x2 ;  /* 0x0000000405047211 */ /* 0x000fcc00078e10ff */
[----:B------:R-:W2:Y:S02]  /*0600*/  LDS.128 R4, [R4] ;  /* 0x0000000004047984 */ /* 0x000ea40000000c00 */
[----:B--2---:R-:W-:Y:S01]  /*0610*/  FFMA R15, R12, R4, R15 ;  /* 0x000000040c0f7223 */ /* 0x004fe2000000000f */
[----:B------:R-:W-:Y:S06]  /*0620*/  @!P0 BRA `(.L_x_32) ;  /* 0x0000000000148947 */ /* 0x000fec0003800000 */
[----:B------:R-:W-:Y:S01]  /*0630*/  ISETP.NE.AND P0, PT, R14, 0x2, PT ;  /* 0x000000020e00780c */ /* 0x000fe20003f05270 */
[----:B------:R-:W2:-:S12]  /*0640*/  LDG.E.CONSTANT R4, desc[UR8][R16.64+0x4] ;  /* 0x0000040810047981 */ /* 0x000e98000c1e9900 */
[----:B------:R-:W3:Y:S01]  /*0650*/  @P0 LDG.E.CONSTANT R12, desc[UR8][R16.64+0x8] ;  /* 0x00000808100c0981 */ /* 0x000ee2000c1e9900 */
[----:B--2---:R-:W-:-:S04]  /*0660*/  FFMA R15, R4, R5, R15 ;  /* 0x00000005040f7223 */ /* 0x004fc8000000000f */
[----:B---3--:R-:W-:-:S07]  /*0670*/  @P0 FFMA R15, R12, R6, R15 ;  /* 0x000000060c0f0223 */ /* 0x008fce000000000f */
.L_x_32:
[----:B-----5:R-:W-:-:S07]  /*0680*/  FMUL R15, R3, R15 ;  /* 0x0000000f030f7220 */ /* 0x020fce0000400000 */
.L_x_31:
[----:B------:R-:W-:Y:S05]  /*0690*/  BSYNC.RECONVERGENT B0 ;  /* 0x0000000000007941 */ /* 0x000fea0003800200 */
.L_x_30:
[----:B------:R-:W0:Y:S01]  /*06a0*/  LDC.64 R4, c[0x0][0x3b0] ;  /* 0x0000ec00ff047b82 */ /* 0x000e220000000a00 */
[----:B------:R-:W1:Y:S02]  /*06b0*/  LDCU UR4, c[0x0][0x3a4] ;  /* 0x00007480ff0477ac */ /* 0x000e640008000800 */
[--C-:B-1----:R-:W-:Y:S02]  /*06c0*/  IMAD R7, R0, UR4, R13.reuse ;  /* 0x0000000400077c24 */ /* 0x102fe4000f8e020d */
[----:B------:R-:W-:Y:S02]  /*06d0*/  IMAD.IADD R13, R10, 0x1, R13 ;  /* 0x000000010a0d7824 */ /* 0x000fe400078e020d */
[----:B0-----:R-:W-:-:S03]  /*06e0*/  IMAD.WIDE R4, R7, 0x4, R4 ;  /* 0x0000000407047825 */ /* 0x001fc600078e0204 */
[----:B------:R-:W-:Y:S02]  /*06f0*/  ISETP.GE.AND P0, PT, R13, UR4, PT ;  /* 0x000000040d007c0c */ /* 0x000fe4000bf06270 */
[----:B------:R0:W-:Y:S11]  /*0700*/  STG.E desc[UR8][R4.64], R15 ;  /* 0x0000000f04007986 */ /* 0x0001f6000c101908 */
[----:B------:R-:W-:Y:S05]  /*0710*/  @!P0 BRA `(.L_x_35) ;  /* 0xfffffff800fc8947 */ /* 0x000fea000383ffff */
[----:B------:R-:W-:Y:S05]  /*0720*/  EXIT ;  /* 0x000000000000794d */ /* 0x000fea0003800000 */
.L_x_36:
        /* <DEDUP_REMOVED lines=13> */
.L_x_39:


//--------------------- .nv.shared.alma_batch_tiled_f32 --------------------------
	.section	.nv.shared.alma_batch_tiled_f32,"aw",@nobits
	.sectionflags	@""
	.align	16
	.zero		1024


//--------------------- .nv.shared.reserved.0     --------------------------
	.section	.nv.shared.reserved.0,"aw",@nobits
	.weak		__nv_reservedSMEM_offset_0_alias
	.size		__nv_reservedSMEM_offset_0_alias, 0, 64
	.other		__nv_reservedSMEM_offset_0_alias,@"STO_CUDA_RESERVED_SHARED STV_DEFAULT"
__nv_reservedSMEM_offset_0_alias:
	.zero		0
	.zero		64


//--------------------- .nv.shared.alma_multi_series_one_param_f32 --------------------------
	.section	.nv.shared.alma_multi_series_one_param_f32,"aw",@nobits
	.sectionflags	@""
	.align	16
	.zero		1024


//--------------------- .nv.shared.alma_batch_f32 --------------------------
	.section	.nv.shared.alma_batch_f32,"aw",@nobits
	.sectionflags	@""
	.align	16
	.zero		1024


//--------------------- .nv.constant0.alma_batch_tiled_f32 --------------------------
	.section	.nv.constant0.alma_batch_tiled_f32,"a",@progbits
	.sectionflags	@""
	.align	4
.nv.constant0.alma_batch_tiled_f32:
	.zero		952


//--------------------- .nv.constant0.alma_multi_series_one_param_f32 --------------------------
	.section	.nv.constant0.alma_multi_series_one_param_f32,"a",@progbits
	.sectionflags	@""
	.align	4
.nv.constant0.alma_multi_series_one_param_f32:
	.zero		944


//--------------------- .nv.constant0.alma_batch_f32 --------------------------
	.section	.nv.constant0.alma_batch_f32,"a",@progbits
	.sectionflags	@""
	.align	4
.nv.constant0.alma_batch_f32:
	.zero		952


//--------------------- SYMBOLS --------------------------

	.type		.nv.reservedSmem.offset0,@object
	.size		.nv.reservedSmem.offset0,0x4
	.type		.nv.reservedSmem.cap,@object
	.size		.nv.reservedSmem.cap,0x4
